//
// Generated by NVIDIA NVVM Compiler
//
// Compiler Build ID: CL-36424714
// Cuda compilation tools, release 13.0, V13.0.88
// Based on NVVM 20.0.0
//

.version 9.0
.target sm_100
.address_size 64

	// .globl	_Z26compute_iso_undoatt_kernelPKfS0_S0_S0_S0_S0_PfS1_ifPKiS0_S0_S0_S0_S0_S0_S0_S0_S0_S0_S0_
// _ZZ26compute_iso_undoatt_kernelPKfS0_S0_S0_S0_S0_PfS1_ifPKiS0_S0_S0_S0_S0_S0_S0_S0_S0_S0_S0_E12s_dummyx_loc has been demoted
// _ZZ26compute_iso_undoatt_kernelPKfS0_S0_S0_S0_S0_PfS1_ifPKiS0_S0_S0_S0_S0_S0_S0_S0_S0_S0_S0_E12s_dummyy_loc has been demoted
// _ZZ26compute_iso_undoatt_kernelPKfS0_S0_S0_S0_S0_PfS1_ifPKiS0_S0_S0_S0_S0_S0_S0_S0_S0_S0_S0_E12s_dummyz_loc has been demoted
// _ZZ26compute_iso_undoatt_kernelPKfS0_S0_S0_S0_S0_PfS1_ifPKiS0_S0_S0_S0_S0_S0_S0_S0_S0_S0_S0_E12sh_hprime_xx has been demoted

.visible .entry _Z26compute_iso_undoatt_kernelPKfS0_S0_S0_S0_S0_PfS1_ifPKiS0_S0_S0_S0_S0_S0_S0_S0_S0_S0_S0_(
	.param .u64 .ptr .align 1 _Z26compute_iso_undoatt_kernelPKfS0_S0_S0_S0_S0_PfS1_ifPKiS0_S0_S0_S0_S0_S0_S0_S0_S0_S0_S0__param_0,
	.param .u64 .ptr .align 1 _Z26compute_iso_undoatt_kernelPKfS0_S0_S0_S0_S0_PfS1_ifPKiS0_S0_S0_S0_S0_S0_S0_S0_S0_S0_S0__param_1,
	.param .u64 .ptr .align 1 _Z26compute_iso_undoatt_kernelPKfS0_S0_S0_S0_S0_PfS1_ifPKiS0_S0_S0_S0_S0_S0_S0_S0_S0_S0_S0__param_2,
	.param .u64 .ptr .align 1 _Z26compute_iso_undoatt_kernelPKfS0_S0_S0_S0_S0_PfS1_ifPKiS0_S0_S0_S0_S0_S0_S0_S0_S0_S0_S0__param_3,
	.param .u64 .ptr .align 1 _Z26compute_iso_undoatt_kernelPKfS0_S0_S0_S0_S0_PfS1_ifPKiS0_S0_S0_S0_S0_S0_S0_S0_S0_S0_S0__param_4,
	.param .u64 .ptr .align 1 _Z26compute_iso_undoatt_kernelPKfS0_S0_S0_S0_S0_PfS1_ifPKiS0_S0_S0_S0_S0_S0_S0_S0_S0_S0_S0__param_5,
	.param .u64 .ptr .align 1 _Z26compute_iso_undoatt_kernelPKfS0_S0_S0_S0_S0_PfS1_ifPKiS0_S0_S0_S0_S0_S0_S0_S0_S0_S0_S0__param_6,
	.param .u64 .ptr .align 1 _Z26compute_iso_undoatt_kernelPKfS0_S0_S0_S0_S0_PfS1_ifPKiS0_S0_S0_S0_S0_S0_S0_S0_S0_S0_S0__param_7,
	.param .u32 _Z26compute_iso_undoatt_kernelPKfS0_S0_S0_S0_S0_PfS1_ifPKiS0_S0_S0_S0_S0_S0_S0_S0_S0_S0_S0__param_8,
	.param .f32 _Z26compute_iso_undoatt_kernelPKfS0_S0_S0_S0_S0_PfS1_ifPKiS0_S0_S0_S0_S0_S0_S0_S0_S0_S0_S0__param_9,
	.param .u64 .ptr .align 1 _Z26compute_iso_undoatt_kernelPKfS0_S0_S0_S0_S0_PfS1_ifPKiS0_S0_S0_S0_S0_S0_S0_S0_S0_S0_S0__param_10,
	.param .u64 .ptr .align 1 _Z26compute_iso_undoatt_kernelPKfS0_S0_S0_S0_S0_PfS1_ifPKiS0_S0_S0_S0_S0_S0_S0_S0_S0_S0_S0__param_11,
	.param .u64 .ptr .align 1 _Z26compute_iso_undoatt_kernelPKfS0_S0_S0_S0_S0_PfS1_ifPKiS0_S0_S0_S0_S0_S0_S0_S0_S0_S0_S0__param_12,
	.param .u64 .ptr .align 1 _Z26compute_iso_undoatt_kernelPKfS0_S0_S0_S0_S0_PfS1_ifPKiS0_S0_S0_S0_S0_S0_S0_S0_S0_S0_S0__param_13,
	.param .u64 .ptr .align 1 _Z26compute_iso_undoatt_kernelPKfS0_S0_S0_S0_S0_PfS1_ifPKiS0_S0_S0_S0_S0_S0_S0_S0_S0_S0_S0__param_14,
	.param .u64 .ptr .align 1 _Z26compute_iso_undoatt_kernelPKfS0_S0_S0_S0_S0_PfS1_ifPKiS0_S0_S0_S0_S0_S0_S0_S0_S0_S0_S0__param_15,
	.param .u64 .ptr .align 1 _Z26compute_iso_undoatt_kernelPKfS0_S0_S0_S0_S0_PfS1_ifPKiS0_S0_S0_S0_S0_S0_S0_S0_S0_S0_S0__param_16,
	.param .u64 .ptr .align 1 _Z26compute_iso_undoatt_kernelPKfS0_S0_S0_S0_S0_PfS1_ifPKiS0_S0_S0_S0_S0_S0_S0_S0_S0_S0_S0__param_17,
	.param .u64 .ptr .align 1 _Z26compute_iso_undoatt_kernelPKfS0_S0_S0_S0_S0_PfS1_ifPKiS0_S0_S0_S0_S0_S0_S0_S0_S0_S0_S0__param_18,
	.param .u64 .ptr .align 1 _Z26compute_iso_undoatt_kernelPKfS0_S0_S0_S0_S0_PfS1_ifPKiS0_S0_S0_S0_S0_S0_S0_S0_S0_S0_S0__param_19,
	.param .u64 .ptr .align 1 _Z26compute_iso_undoatt_kernelPKfS0_S0_S0_S0_S0_PfS1_ifPKiS0_S0_S0_S0_S0_S0_S0_S0_S0_S0_S0__param_20,
	.param .u64 .ptr .align 1 _Z26compute_iso_undoatt_kernelPKfS0_S0_S0_S0_S0_PfS1_ifPKiS0_S0_S0_S0_S0_S0_S0_S0_S0_S0_S0__param_21
)
{
	.reg .pred 	%p<4>;
	.reg .b16 	%rs<8>;
	.reg .b32 	%r<53>;
	.reg .b32 	%f<179>;
	.reg .b64 	%rd<68>;
	// demoted variable
	.shared .align 4 .b8 _ZZ26compute_iso_undoatt_kernelPKfS0_S0_S0_S0_S0_PfS1_ifPKiS0_S0_S0_S0_S0_S0_S0_S0_S0_S0_S0_E12s_dummyx_loc[500];
	// demoted variable
	.shared .align 4 .b8 _ZZ26compute_iso_undoatt_kernelPKfS0_S0_S0_S0_S0_PfS1_ifPKiS0_S0_S0_S0_S0_S0_S0_S0_S0_S0_S0_E12s_dummyy_loc[500];
	// demoted variable
	.shared .align 4 .b8 _ZZ26compute_iso_undoatt_kernelPKfS0_S0_S0_S0_S0_PfS1_ifPKiS0_S0_S0_S0_S0_S0_S0_S0_S0_S0_S0_E12s_dummyz_loc[500];
	// demoted variable
	.shared .align 4 .b8 _ZZ26compute_iso_undoatt_kernelPKfS0_S0_S0_S0_S0_PfS1_ifPKiS0_S0_S0_S0_S0_S0_S0_S0_S0_S0_S0_E12sh_hprime_xx[100];
	ld.param.u64 	%rd1, [_Z26compute_iso_undoatt_kernelPKfS0_S0_S0_S0_S0_PfS1_ifPKiS0_S0_S0_S0_S0_S0_S0_S0_S0_S0_S0__param_0];
	ld.param.u64 	%rd2, [_Z26compute_iso_undoatt_kernelPKfS0_S0_S0_S0_S0_PfS1_ifPKiS0_S0_S0_S0_S0_S0_S0_S0_S0_S0_S0__param_1];
	ld.param.u64 	%rd4, [_Z26compute_iso_undoatt_kernelPKfS0_S0_S0_S0_S0_PfS1_ifPKiS0_S0_S0_S0_S0_S0_S0_S0_S0_S0_S0__param_3];
	ld.param.u64 	%rd5, [_Z26compute_iso_undoatt_kernelPKfS0_S0_S0_S0_S0_PfS1_ifPKiS0_S0_S0_S0_S0_S0_S0_S0_S0_S0_S0__param_4];
	ld.param.u64 	%rd6, [_Z26compute_iso_undoatt_kernelPKfS0_S0_S0_S0_S0_PfS1_ifPKiS0_S0_S0_S0_S0_S0_S0_S0_S0_S0_S0__param_5];
	ld.param.u64 	%rd8, [_Z26compute_iso_undoatt_kernelPKfS0_S0_S0_S0_S0_PfS1_ifPKiS0_S0_S0_S0_S0_S0_S0_S0_S0_S0_S0__param_7];
	ld.param.u32 	%r4, [_Z26compute_iso_undoatt_kernelPKfS0_S0_S0_S0_S0_PfS1_ifPKiS0_S0_S0_S0_S0_S0_S0_S0_S0_S0_S0__param_8];
	ld.param.f32 	%f1, [_Z26compute_iso_undoatt_kernelPKfS0_S0_S0_S0_S0_PfS1_ifPKiS0_S0_S0_S0_S0_S0_S0_S0_S0_S0_S0__param_9];
	ld.param.u64 	%rd9, [_Z26compute_iso_undoatt_kernelPKfS0_S0_S0_S0_S0_PfS1_ifPKiS0_S0_S0_S0_S0_S0_S0_S0_S0_S0_S0__param_10];
	ld.param.u64 	%rd10, [_Z26compute_iso_undoatt_kernelPKfS0_S0_S0_S0_S0_PfS1_ifPKiS0_S0_S0_S0_S0_S0_S0_S0_S0_S0_S0__param_11];
	ld.param.u64 	%rd11, [_Z26compute_iso_undoatt_kernelPKfS0_S0_S0_S0_S0_PfS1_ifPKiS0_S0_S0_S0_S0_S0_S0_S0_S0_S0_S0__param_12];
	ld.param.u64 	%rd12, [_Z26compute_iso_undoatt_kernelPKfS0_S0_S0_S0_S0_PfS1_ifPKiS0_S0_S0_S0_S0_S0_S0_S0_S0_S0_S0__param_13];
	ld.param.u64 	%rd13, [_Z26compute_iso_undoatt_kernelPKfS0_S0_S0_S0_S0_PfS1_ifPKiS0_S0_S0_S0_S0_S0_S0_S0_S0_S0_S0__param_14];
	ld.param.u64 	%rd14, [_Z26compute_iso_undoatt_kernelPKfS0_S0_S0_S0_S0_PfS1_ifPKiS0_S0_S0_S0_S0_S0_S0_S0_S0_S0_S0__param_15];
	ld.param.u64 	%rd15, [_Z26compute_iso_undoatt_kernelPKfS0_S0_S0_S0_S0_PfS1_ifPKiS0_S0_S0_S0_S0_S0_S0_S0_S0_S0_S0__param_16];
	ld.param.u64 	%rd16, [_Z26compute_iso_undoatt_kernelPKfS0_S0_S0_S0_S0_PfS1_ifPKiS0_S0_S0_S0_S0_S0_S0_S0_S0_S0_S0__param_17];
	ld.param.u64 	%rd17, [_Z26compute_iso_undoatt_kernelPKfS0_S0_S0_S0_S0_PfS1_ifPKiS0_S0_S0_S0_S0_S0_S0_S0_S0_S0_S0__param_18];
	ld.param.u64 	%rd18, [_Z26compute_iso_undoatt_kernelPKfS0_S0_S0_S0_S0_PfS1_ifPKiS0_S0_S0_S0_S0_S0_S0_S0_S0_S0_S0__param_19];
	ld.param.u64 	%rd19, [_Z26compute_iso_undoatt_kernelPKfS0_S0_S0_S0_S0_PfS1_ifPKiS0_S0_S0_S0_S0_S0_S0_S0_S0_S0_S0__param_20];
	ld.param.u64 	%rd20, [_Z26compute_iso_undoatt_kernelPKfS0_S0_S0_S0_S0_PfS1_ifPKiS0_S0_S0_S0_S0_S0_S0_S0_S0_S0_S0__param_21];
	mov.u32 	%r5, %ctaid.x;
	mov.u32 	%r6, %ctaid.y;
	mov.u32 	%r7, %nctaid.x;
	mad.lo.s32 	%r1, %r6, %r7, %r5;
	mov.u32 	%r2, %tid.x;
	mad.lo.s32 	%r3, %r1, 125, %r2;
	setp.gt.u32 	%p1, %r2, 24;
	@%p1 bra 	$L__BB0_2;
	cvta.to.global.u64 	%rd21, %rd20;
	mul.wide.u32 	%rd22, %r2, 4;
	add.s64 	%rd23, %rd21, %rd22;
	ld.global.f32 	%f2, [%rd23];
	shl.b32 	%r8, %r2, 2;
	mov.u32 	%r9, _ZZ26compute_iso_undoatt_kernelPKfS0_S0_S0_S0_S0_PfS1_ifPKiS0_S0_S0_S0_S0_S0_S0_S0_S0_S0_S0_E12sh_hprime_xx;
	add.s32 	%r10, %r9, %r8;
	st.shared.f32 	[%r10], %f2;
$L__BB0_2:
	setp.ge.s32 	%p2, %r1, %r4;
	@%p2 bra 	$L__BB0_4;
	cvta.to.global.u64 	%rd24, %rd9;
	mul.wide.s32 	%rd25, %r3, 4;
	add.s64 	%rd26, %rd24, %rd25;
	ld.global.u32 	%r11, [%rd26];
	mad.lo.s32 	%r12, %r11, 3, -3;
	cvta.to.global.u64 	%rd27, %rd10;
	mul.wide.s32 	%rd28, %r12, 4;
	add.s64 	%rd29, %rd27, %rd28;
	ld.global.f32 	%f3, [%rd29];
	shl.b32 	%r13, %r2, 2;
	mov.u32 	%r14, _ZZ26compute_iso_undoatt_kernelPKfS0_S0_S0_S0_S0_PfS1_ifPKiS0_S0_S0_S0_S0_S0_S0_S0_S0_S0_S0_E12s_dummyx_loc;
	add.s32 	%r15, %r14, %r13;
	st.shared.f32 	[%r15], %f3;
	ld.global.f32 	%f4, [%rd29+4];
	mov.u32 	%r16, _ZZ26compute_iso_undoatt_kernelPKfS0_S0_S0_S0_S0_PfS1_ifPKiS0_S0_S0_S0_S0_S0_S0_S0_S0_S0_S0_E12s_dummyy_loc;
	add.s32 	%r17, %r16, %r13;
	st.shared.f32 	[%r17], %f4;
	ld.global.f32 	%f5, [%rd29+8];
	mov.u32 	%r18, _ZZ26compute_iso_undoatt_kernelPKfS0_S0_S0_S0_S0_PfS1_ifPKiS0_S0_S0_S0_S0_S0_S0_S0_S0_S0_S0_E12s_dummyz_loc;
	add.s32 	%r19, %r18, %r13;
	st.shared.f32 	[%r19], %f5;
$L__BB0_4:
	setp.ge.s32 	%p3, %r1, %r4;
	bar.sync 	0;
	@%p3 bra 	$L__BB0_6;
	ld.param.u64 	%rd67, [_Z26compute_iso_undoatt_kernelPKfS0_S0_S0_S0_S0_PfS1_ifPKiS0_S0_S0_S0_S0_S0_S0_S0_S0_S0_S0__param_6];
	ld.param.u64 	%rd66, [_Z26compute_iso_undoatt_kernelPKfS0_S0_S0_S0_S0_PfS1_ifPKiS0_S0_S0_S0_S0_S0_S0_S0_S0_S0_S0__param_2];
	mad.lo.s32 	%r20, %r1, 125, %r2;
	cvta.to.global.u64 	%rd30, %rd1;
	mul.wide.s32 	%rd31, %r20, 4;
	add.s64 	%rd32, %rd30, %rd31;
	cvta.to.global.u64 	%rd33, %rd2;
	add.s64 	%rd34, %rd33, %rd31;
	cvta.to.global.u64 	%rd35, %rd66;
	add.s64 	%rd36, %rd35, %rd31;
	cvta.to.global.u64 	%rd37, %rd4;
	add.s64 	%rd38, %rd37, %rd31;
	cvta.to.global.u64 	%rd39, %rd5;
	add.s64 	%rd40, %rd39, %rd31;
	cvta.to.global.u64 	%rd41, %rd6;
	add.s64 	%rd42, %rd41, %rd31;
	cvt.u16.u32 	%rs1, %r2;
	mul.hi.u16 	%rs2, %rs1, 2622;
	cvt.u32.u16 	%r21, %rs2;
	mad.lo.s32 	%r22, %r21, -25, %r2;
	cvt.u16.u32 	%rs3, %r22;
	mul.hi.s16 	%rs4, %rs3, 26215;
	shr.u16 	%rs5, %rs4, 15;
	shr.s16 	%rs6, %rs4, 1;
	add.s16 	%rs7, %rs6, %rs5;
	mul.wide.s16 	%r23, %rs7, -5;
	add.s32 	%r24, %r23, %r22;
	mul.wide.u16 	%r25, %rs2, 25;
	mul.wide.s16 	%r26, %rs7, 5;
	add.s32 	%r27, %r26, %r25;
	add.s32 	%r28, %r24, %r25;
	add.s32 	%r29, %r24, %r26;
	ld.global.f32 	%f6, [%rd42];
	ld.global.f32 	%f7, [%rd40];
	ld.global.f32 	%f8, [%rd38];
	ld.global.f32 	%f9, [%rd36];
	ld.global.f32 	%f10, [%rd34];
	ld.global.f32 	%f11, [%rd32];
	shl.b32 	%r30, %r24, 2;
	mov.u32 	%r31, _ZZ26compute_iso_undoatt_kernelPKfS0_S0_S0_S0_S0_PfS1_ifPKiS0_S0_S0_S0_S0_S0_S0_S0_S0_S0_S0_E12sh_hprime_xx;
	add.s32 	%r32, %r31, %r30;
	ld.shared.f32 	%f12, [%r32];
	shl.b32 	%r33, %r27, 2;
	mov.u32 	%r34, _ZZ26compute_iso_undoatt_kernelPKfS0_S0_S0_S0_S0_PfS1_ifPKiS0_S0_S0_S0_S0_S0_S0_S0_S0_S0_S0_E12s_dummyx_loc;
	add.s32 	%r35, %r34, %r33;
	ld.shared.f32 	%f13, [%r35];
	fma.rn.f32 	%f14, %f12, %f13, 0f00000000;
	mov.u32 	%r36, _ZZ26compute_iso_undoatt_kernelPKfS0_S0_S0_S0_S0_PfS1_ifPKiS0_S0_S0_S0_S0_S0_S0_S0_S0_S0_S0_E12s_dummyy_loc;
	add.s32 	%r37, %r36, %r33;
	ld.shared.f32 	%f15, [%r37];
	fma.rn.f32 	%f16, %f12, %f15, 0f00000000;
	mov.u32 	%r38, _ZZ26compute_iso_undoatt_kernelPKfS0_S0_S0_S0_S0_PfS1_ifPKiS0_S0_S0_S0_S0_S0_S0_S0_S0_S0_S0_E12s_dummyz_loc;
	add.s32 	%r39, %r38, %r33;
	ld.shared.f32 	%f17, [%r39];
	fma.rn.f32 	%f18, %f12, %f17, 0f00000000;
	mul.wide.s16 	%r40, %rs7, 4;
	add.s32 	%r41, %r31, %r40;
	ld.shared.f32 	%f19, [%r41];
	shl.b32 	%r42, %r28, 2;
	add.s32 	%r43, %r34, %r42;
	ld.shared.f32 	%f20, [%r43];
	fma.rn.f32 	%f21, %f19, %f20, 0f00000000;
	add.s32 	%r44, %r36, %r42;
	ld.shared.f32 	%f22, [%r44];
	fma.rn.f32 	%f23, %f19, %f22, 0f00000000;
	add.s32 	%r45, %r38, %r42;
	ld.shared.f32 	%f24, [%r45];
	fma.rn.f32 	%f25, %f19, %f24, 0f00000000;
	mul.wide.u16 	%r46, %rs2, 4;
	add.s32 	%r47, %r31, %r46;
	ld.shared.f32 	%f26, [%r47];
	shl.b32 	%r48, %r29, 2;
	add.s32 	%r49, %r34, %r48;
	ld.shared.f32 	%f27, [%r49];
	fma.rn.f32 	%f28, %f26, %f27, 0f00000000;
	add.s32 	%r50, %r36, %r48;
	ld.shared.f32 	%f29, [%r50];
	fma.rn.f32 	%f30, %f26, %f29, 0f00000000;
	add.s32 	%r51, %r38, %r48;
	ld.shared.f32 	%f31, [%r51];
	fma.rn.f32 	%f32, %f26, %f31, 0f00000000;
	ld.shared.f32 	%f33, [%r32+20];
	ld.shared.f32 	%f34, [%r35+4];
	fma.rn.f32 	%f35, %f33, %f34, %f14;
	ld.shared.f32 	%f36, [%r37+4];
	fma.rn.f32 	%f37, %f33, %f36, %f16;
	ld.shared.f32 	%f38, [%r39+4];
	fma.rn.f32 	%f39, %f33, %f38, %f18;
	ld.shared.f32 	%f40, [%r41+20];
	ld.shared.f32 	%f41, [%r43+20];
	fma.rn.f32 	%f42, %f40, %f41, %f21;
	ld.shared.f32 	%f43, [%r44+20];
	fma.rn.f32 	%f44, %f40, %f43, %f23;
	ld.shared.f32 	%f45, [%r45+20];
	fma.rn.f32 	%f46, %f40, %f45, %f25;
	ld.shared.f32 	%f47, [%r47+20];
	ld.shared.f32 	%f48, [%r49+100];
	fma.rn.f32 	%f49, %f47, %f48, %f28;
	ld.shared.f32 	%f50, [%r50+100];
	fma.rn.f32 	%f51, %f47, %f50, %f30;
	ld.shared.f32 	%f52, [%r51+100];
	fma.rn.f32 	%f53, %f47, %f52, %f32;
	ld.shared.f32 	%f54, [%r32+40];
	ld.shared.f32 	%f55, [%r35+8];
	fma.rn.f32 	%f56, %f54, %f55, %f35;
	ld.shared.f32 	%f57, [%r37+8];
	fma.rn.f32 	%f58, %f54, %f57, %f37;
	ld.shared.f32 	%f59, [%r39+8];
	fma.rn.f32 	%f60, %f54, %f59, %f39;
	ld.shared.f32 	%f61, [%r41+40];
	ld.shared.f32 	%f62, [%r43+40];
	fma.rn.f32 	%f63, %f61, %f62, %f42;
	ld.shared.f32 	%f64, [%r44+40];
	fma.rn.f32 	%f65, %f61, %f64, %f44;
	ld.shared.f32 	%f66, [%r45+40];
	fma.rn.f32 	%f67, %f61, %f66, %f46;
	ld.shared.f32 	%f68, [%r47+40];
	ld.shared.f32 	%f69, [%r49+200];
	fma.rn.f32 	%f70, %f68, %f69, %f49;
	ld.shared.f32 	%f71, [%r50+200];
	fma.rn.f32 	%f72, %f68, %f71, %f51;
	ld.shared.f32 	%f73, [%r51+200];
	fma.rn.f32 	%f74, %f68, %f73, %f53;
	ld.shared.f32 	%f75, [%r32+60];
	ld.shared.f32 	%f76, [%r35+12];
	fma.rn.f32 	%f77, %f75, %f76, %f56;
	ld.shared.f32 	%f78, [%r37+12];
	fma.rn.f32 	%f79, %f75, %f78, %f58;
	ld.shared.f32 	%f80, [%r39+12];
	fma.rn.f32 	%f81, %f75, %f80, %f60;
	ld.shared.f32 	%f82, [%r41+60];
	ld.shared.f32 	%f83, [%r43+60];
	fma.rn.f32 	%f84, %f82, %f83, %f63;
	ld.shared.f32 	%f85, [%r44+60];
	fma.rn.f32 	%f86, %f82, %f85, %f65;
	ld.shared.f32 	%f87, [%r45+60];
	fma.rn.f32 	%f88, %f82, %f87, %f67;
	ld.shared.f32 	%f89, [%r47+60];
	ld.shared.f32 	%f90, [%r49+300];
	fma.rn.f32 	%f91, %f89, %f90, %f70;
	ld.shared.f32 	%f92, [%r50+300];
	fma.rn.f32 	%f93, %f89, %f92, %f72;
	ld.shared.f32 	%f94, [%r51+300];
	fma.rn.f32 	%f95, %f89, %f94, %f74;
	ld.shared.f32 	%f96, [%r32+80];
	ld.shared.f32 	%f97, [%r35+16];
	fma.rn.f32 	%f98, %f96, %f97, %f77;
	ld.shared.f32 	%f99, [%r37+16];
	fma.rn.f32 	%f100, %f96, %f99, %f79;
	ld.shared.f32 	%f101, [%r39+16];
	fma.rn.f32 	%f102, %f96, %f101, %f81;
	ld.shared.f32 	%f103, [%r41+80];
	ld.shared.f32 	%f104, [%r43+80];
	fma.rn.f32 	%f105, %f103, %f104, %f84;
	ld.shared.f32 	%f106, [%r44+80];
	fma.rn.f32 	%f107, %f103, %f106, %f86;
	ld.shared.f32 	%f108, [%r45+80];
	fma.rn.f32 	%f109, %f103, %f108, %f88;
	ld.shared.f32 	%f110, [%r47+80];
	ld.shared.f32 	%f111, [%r49+400];
	fma.rn.f32 	%f112, %f110, %f111, %f91;
	ld.shared.f32 	%f113, [%r50+400];
	fma.rn.f32 	%f114, %f110, %f113, %f93;
	ld.shared.f32 	%f115, [%r51+400];
	fma.rn.f32 	%f116, %f110, %f115, %f95;
	mad.lo.s32 	%r52, %r1, 3, %r20;
	cvta.to.global.u64 	%rd43, %rd11;
	mul.wide.s32 	%rd44, %r52, 4;
	add.s64 	%rd45, %rd43, %rd44;
	ld.global.f32 	%f117, [%rd45];
	cvta.to.global.u64 	%rd46, %rd14;
	add.s64 	%rd47, %rd46, %rd44;
	ld.global.f32 	%f118, [%rd47];
	cvta.to.global.u64 	%rd48, %rd17;
	add.s64 	%rd49, %rd48, %rd44;
	ld.global.f32 	%f119, [%rd49];
	cvta.to.global.u64 	%rd50, %rd12;
	add.s64 	%rd51, %rd50, %rd44;
	ld.global.f32 	%f120, [%rd51];
	cvta.to.global.u64 	%rd52, %rd15;
	add.s64 	%rd53, %rd52, %rd44;
	ld.global.f32 	%f121, [%rd53];
	cvta.to.global.u64 	%rd54, %rd18;
	add.s64 	%rd55, %rd54, %rd44;
	ld.global.f32 	%f122, [%rd55];
	cvta.to.global.u64 	%rd56, %rd13;
	add.s64 	%rd57, %rd56, %rd44;
	ld.global.f32 	%f123, [%rd57];
	cvta.to.global.u64 	%rd58, %rd16;
	add.s64 	%rd59, %rd58, %rd44;
	ld.global.f32 	%f124, [%rd59];
	cvta.to.global.u64 	%rd60, %rd19;
	add.s64 	%rd61, %rd60, %rd44;
	ld.global.f32 	%f125, [%rd61];
	mul.f32 	%f126, %f105, %f118;
	fma.rn.f32 	%f127, %f98, %f117, %f126;
	fma.rn.f32 	%f128, %f112, %f119, %f127;
	mul.f32 	%f129, %f105, %f121;
	fma.rn.f32 	%f130, %f98, %f120, %f129;
	fma.rn.f32 	%f131, %f112, %f122, %f130;
	mul.f32 	%f132, %f105, %f124;
	fma.rn.f32 	%f133, %f98, %f123, %f132;
	fma.rn.f32 	%f134, %f112, %f125, %f133;
	mul.f32 	%f135, %f107, %f118;
	fma.rn.f32 	%f136, %f100, %f117, %f135;
	fma.rn.f32 	%f137, %f114, %f119, %f136;
	mul.f32 	%f138, %f107, %f121;
	fma.rn.f32 	%f139, %f100, %f120, %f138;
	fma.rn.f32 	%f140, %f114, %f122, %f139;
	mul.f32 	%f141, %f107, %f124;
	fma.rn.f32 	%f142, %f100, %f123, %f141;
	fma.rn.f32 	%f143, %f114, %f125, %f142;
	mul.f32 	%f144, %f109, %f118;
	fma.rn.f32 	%f145, %f102, %f117, %f144;
	fma.rn.f32 	%f146, %f116, %f119, %f145;
	mul.f32 	%f147, %f109, %f121;
	fma.rn.f32 	%f148, %f102, %f120, %f147;
	fma.rn.f32 	%f149, %f116, %f122, %f148;
	mul.f32 	%f150, %f109, %f124;
	fma.rn.f32 	%f151, %f102, %f123, %f150;
	fma.rn.f32 	%f152, %f116, %f125, %f151;
	add.f32 	%f153, %f128, %f140;
	add.f32 	%f154, %f153, %f152;
	mul.f32 	%f155, %f154, 0f3EAAAAAB;
	sub.f32 	%f156, %f128, %f155;
	sub.f32 	%f157, %f140, %f155;
	add.f32 	%f158, %f137, %f131;
	mul.f32 	%f159, %f158, 0f3F000000;
	add.f32 	%f160, %f146, %f134;
	mul.f32 	%f161, %f160, 0f3F000000;
	add.f32 	%f162, %f149, %f143;
	mul.f32 	%f163, %f162, 0f3F000000;
	cvta.to.global.u64 	%rd62, %rd67;
	add.s64 	%rd63, %rd62, %rd31;
	ld.global.f32 	%f164, [%rd63];
	mul.f32 	%f165, %f10, %f157;
	fma.rn.f32 	%f166, %f11, %f156, %f165;
	add.f32 	%f167, %f11, %f10;
	add.f32 	%f168, %f156, %f157;
	fma.rn.f32 	%f169, %f167, %f168, %f166;
	mul.f32 	%f170, %f8, %f161;
	fma.rn.f32 	%f171, %f9, %f159, %f170;
	fma.rn.f32 	%f172, %f7, %f163, %f171;
	fma.rn.f32 	%f173, %f172, 0f40000000, %f169;
	fma.rn.f32 	%f174, %f1, %f173, %f164;
	st.global.f32 	[%rd63], %f174;
	cvta.to.global.u64 	%rd64, %rd8;
	add.s64 	%rd65, %rd64, %rd31;
	ld.global.f32 	%f175, [%rd65];
	mul.f32 	%f176, %f6, %f155;
	mul.f32 	%f177, %f176, 0f41100000;
	fma.rn.f32 	%f178, %f1, %f177, %f175;
	st.global.f32 	[%rd65], %f178;
$L__BB0_6:
	ret;

}


// ===== COMPILED SASS (sm_100) =====

	.target	sm_100

	.elftype	@"ET_EXEC"


//--------------------- .note.nv.tkinfo           --------------------------
	.section	.note.nv.tkinfo,"",@"SHT_NOTE"
	.sectionflags	@"SHF_NOTE_NV_TKINFO"
	.tkinfo
        /*0018*/ 	.word	0x00000002
        /*0030*/ 	.string	""
        /*0030*/ 	.string	"ptxas"
        /*0030*/ 	.string	"Cuda compilation tools, release 13.0, V13.0.88"
        /*0030*/ 	.string	"Build cuda_13.0.r13.0/compiler.36424714_0"
        /*0030*/ 	.string	"-arch sm_100 -m 64 "



//--------------------- .note.nv.cuinfo           --------------------------
	.section	.note.nv.cuinfo,"",@"SHT_NOTE"
	.sectionflags	@"SHF_NOTE_NV_CUINFO"
        /*0018*/ 	.short	0x0002
        /*001a*/ 	.short	0x0064
        /*001c*/ 	.short	0x0082
	.zero		2


//--------------------- .nv.info                  --------------------------
	.section	.nv.info,"",@"SHT_CUDA_INFO"
	.align	4


	//----- nvinfo : EIATTR_REGCOUNT
	.align		4
        /*0000*/ 	.byte	0x04, 0x2f
        /*0002*/ 	.short	(.L_1 - .L_0)
	.align		4
.L_0:
        /*0004*/ 	.word	index@(_Z26compute_iso_undoatt_kernelPKfS0_S0_S0_S0_S0_PfS1_ifPKiS0_S0_S0_S0_S0_S0_S0_S0_S0_S0_S0_)
        /*0008*/ 	.word	0x00000026


	//----- nvinfo : EIATTR_FRAME_SIZE
	.align		4
.L_1:
        /*000c*/ 	.byte	0x04, 0x11
        /*000e*/ 	.short	(.L_3 - .L_2)
	.align		4
.L_2:
        /*0010*/ 	.word	index@(_Z26compute_iso_undoatt_kernelPKfS0_S0_S0_S0_S0_PfS1_ifPKiS0_S0_S0_S0_S0_S0_S0_S0_S0_S0_S0_)
        /*0014*/ 	.word	0x00000000


	//----- nvinfo : EIATTR_MIN_STACK_SIZE
	.align		4
.L_3:
        /*0018*/ 	.byte	0x04, 0x12
        /*001a*/ 	.short	(.L_5 - .L_4)
	.align		4
.L_4:
        /*001c*/ 	.word	index@(_Z26compute_iso_undoatt_kernelPKfS0_S0_S0_S0_S0_PfS1_ifPKiS0_S0_S0_S0_S0_S0_S0_S0_S0_S0_S0_)
        /*0020*/ 	.word	0x00000000
.L_5:


//--------------------- .nv.compat                --------------------------
	.section	.nv.compat,"",@"SHT_CUDA_COMPAT_INFO"
	.align	4
        /*0000*/ 	.byte	0x02, 0x09, 0x00, 0x00, 0x02, 0x02, 0x01, 0x00, 0x02, 0x05, 0x05, 0x00, 0x03, 0x07, 0x01, 0x01
        /*0010*/ 	.byte	0x02, 0x03, 0x00, 0x00, 0x02, 0x06, 0x01, 0x00, 0x04, 0x0b, 0x08, 0x00, 0x09, 0x00, 0x00, 0x00
        /*0020*/ 	.byte	0x00, 0x00, 0x00, 0x00


//--------------------- .nv.info._Z26compute_iso_undoatt_kernelPKfS0_S0_S0_S0_S0_PfS1_ifPKiS0_S0_S0_S0_S0_S0_S0_S0_S0_S0_S0_ --------------------------
	.section	.nv.info._Z26compute_iso_undoatt_kernelPKfS0_S0_S0_S0_S0_PfS1_ifPKiS0_S0_S0_S0_S0_S0_S0_S0_S0_S0_S0_,"",@"SHT_CUDA_INFO"
	.sectionflags	@""
	.align	4


	//----- nvinfo : EIATTR_CUDA_API_VERSION
	.align		4
        /*0000*/ 	.byte	0x04, 0x37
        /*0002*/ 	.short	(.L_7 - .L_6)
.L_6:
        /*0004*/ 	.word	0x00000082


	//----- nvinfo : EIATTR_KPARAM_INFO
	.align		4
.L_7:
        /*0008*/ 	.byte	0x04, 0x17
        /*000a*/ 	.short	(.L_9 - .L_8)
.L_8:
        /*000c*/ 	.word	0x00000000
        /*0010*/ 	.short	0x0015
        /*0012*/ 	.short	0x00a0
        /*0014*/ 	.byte	0x00, 0xf5, 0x21, 0x00


	//----- nvinfo : EIATTR_KPARAM_INFO
	.align		4
.L_9:
        /*0018*/ 	.byte	0x04, 0x17
        /*001a*/ 	.short	(.L_11 - .L_10)
.L_10:
        /*001c*/ 	.word	0x00000000
        /*0020*/ 	.short	0x0014
        /*0022*/ 	.short	0x0098
        /*0024*/ 	.byte	0x00, 0xf5, 0x21, 0x00


	//----- nvinfo : EIATTR_KPARAM_INFO
	.align		4
.L_11:
        /*0028*/ 	.byte	0x04, 0x17
        /*002a*/ 	.short	(.L_13 - .L_12)
.L_12:
        /*002c*/ 	.word	0x00000000
        /*0030*/ 	.short	0x0013
        /*0032*/ 	.short	0x0090
        /*0034*/ 	.byte	0x00, 0xf5, 0x21, 0x00


	//----- nvinfo : EIATTR_KPARAM_INFO
	.align		4
.L_13:
        /*0038*/ 	.byte	0x04, 0x17
        /*003a*/ 	.short	(.L_15 - .L_14)
.L_14:
        /*003c*/ 	.word	0x00000000
        /*0040*/ 	.short	0x0012
        /*0042*/ 	.short	0x0088
        /*0044*/ 	.byte	0x00, 0xf5, 0x21, 0x00


	//----- nvinfo : EIATTR_KPARAM_INFO
	.align		4
.L_15:
        /*0048*/ 	.byte	0x04, 0x17
        /*004a*/ 	.short	(.L_17 - .L_16)
.L_16:
        /*004c*/ 	.word	0x00000000
        /*0050*/ 	.short	0x0011
        /*0052*/ 	.short	0x0080
        /*0054*/ 	.byte	0x00, 0xf5, 0x21, 0x00


	//----- nvinfo : EIATTR_KPARAM_INFO
	.align		4
.L_17:
        /*0058*/ 	.byte	0x04, 0x17
        /*005a*/ 	.short	(.L_19 - .L_18)
.L_18:
        /*005c*/ 	.word	0x00000000
        /*0060*/ 	.short	0x0010
        /*0062*/ 	.short	0x0078
        /*0064*/ 	.byte	0x00, 0xf5, 0x21, 0x00


	//----- nvinfo : EIATTR_KPARAM_INFO
	.align		4
.L_19:
        /*0068*/ 	.byte	0x04, 0x17
        /*006a*/ 	.short	(.L_21 - .L_20)
.L_20:
        /*006c*/ 	.word	0x00000000
        /*0070*/ 	.short	0x000f
        /*0072*/ 	.short	0x0070
        /*0074*/ 	.byte	0x00, 0xf5, 0x21, 0x00


	//----- nvinfo : EIATTR_KPARAM_INFO
	.align		4
.L_21:
        /*0078*/ 	.byte	0x04, 0x17
        /*007a*/ 	.short	(.L_23 - .L_22)
.L_22:
        /*007c*/ 	.word	0x00000000
        /*0080*/ 	.short	0x000e
        /*0082*/ 	.short	0x0068
        /*0084*/ 	.byte	0x00, 0xf5, 0x21, 0x00


	//----- nvinfo : EIATTR_KPARAM_INFO
	.align		4
.L_23:
        /*0088*/ 	.byte	0x04, 0x17
        /*008a*/ 	.short	(.L_25 - .L_24)
.L_24:
        /*008c*/ 	.word	0x00000000
        /*0090*/ 	.short	0x000d
        /*0092*/ 	.short	0x0060
        /*0094*/ 	.byte	0x00, 0xf5, 0x21, 0x00


	//----- nvinfo : EIATTR_KPARAM_INFO
	.align		4
.L_25:
        /*0098*/ 	.byte	0x04, 0x17
        /*009a*/ 	.short	(.L_27 - .L_26)
.L_26:
        /*009c*/ 	.word	0x00000000
        /*00a0*/ 	.short	0x000c
        /*00a2*/ 	.short	0x0058
        /*00a4*/ 	.byte	0x00, 0xf5, 0x21, 0x00


	//----- nvinfo : EIATTR_KPARAM_INFO
	.align		4
.L_27:
        /*00a8*/ 	.byte	0x04, 0x17
        /*00aa*/ 	.short	(.L_29 - .L_28)
.L_28:
        /*00ac*/ 	.word	0x00000000
        /*00b0*/ 	.short	0x000b
        /*00b2*/ 	.short	0x0050
        /*00b4*/ 	.byte	0x00, 0xf5, 0x21, 0x00


	//----- nvinfo : EIATTR_KPARAM_INFO
	.align		4
.L_29:
        /*00b8*/ 	.byte	0x04, 0x17
        /*00ba*/ 	.short	(.L_31 - .L_30)
.L_30:
        /*00bc*/ 	.word	0x00000000
        /*00c0*/ 	.short	0x000a
        /*00c2*/ 	.short	0x0048
        /*00c4*/ 	.byte	0x00, 0xf5, 0x21, 0x00


	//----- nvinfo : EIATTR_KPARAM_INFO
	.align		4
.L_31:
        /*00c8*/ 	.byte	0x04, 0x17
        /*00ca*/ 	.short	(.L_33 - .L_32)
.L_32:
        /*00cc*/ 	.word	0x00000000
        /*00d0*/ 	.short	0x0009
        /*00d2*/ 	.short	0x0044
        /*00d4*/ 	.byte	0x00, 0xf0, 0x11, 0x00


	//----- nvinfo : EIATTR_KPARAM_INFO
	.align		4
.L_33:
        /*00d8*/ 	.byte	0x04, 0x17
        /*00da*/ 	.short	(.L_35 - .L_34)
.L_34:
        /*00dc*/ 	.word	0x00000000
        /*00e0*/ 	.short	0x0008
        /*00e2*/ 	.short	0x0040
        /*00e4*/ 	.byte	0x00, 0xf0, 0x11, 0x00


	//----- nvinfo : EIATTR_KPARAM_INFO
	.align		4
.L_35:
        /*00e8*/ 	.byte	0x04, 0x17
        /*00ea*/ 	.short	(.L_37 - .L_36)
.L_36:
        /*00ec*/ 	.word	0x00000000
        /*00f0*/ 	.short	0x0007
        /*00f2*/ 	.short	0x0038
        /*00f4*/ 	.byte	0x00, 0xf5, 0x21, 0x00


	//----- nvinfo : EIATTR_KPARAM_INFO
	.align		4
.L_37:
        /*00f8*/ 	.byte	0x04, 0x17
        /*00fa*/ 	.short	(.L_39 - .L_38)
.L_38:
        /*00fc*/ 	.word	0x00000000
        /*0100*/ 	.short	0x0006
        /*0102*/ 	.short	0x0030
        /*0104*/ 	.byte	0x00, 0xf5, 0x21, 0x00


	//----- nvinfo : EIATTR_KPARAM_INFO
	.align		4
.L_39:
        /*0108*/ 	.byte	0x04, 0x17
        /*010a*/ 	.short	(.L_41 - .L_40)
.L_40:
        /*010c*/ 	.word	0x00000000
        /*0110*/ 	.short	0x0005
        /*0112*/ 	.short	0x0028
        /*0114*/ 	.byte	0x00, 0xf5, 0x21, 0x00


	//----- nvinfo : EIATTR_KPARAM_INFO
	.align		4
.L_41:
        /*0118*/ 	.byte	0x04, 0x17
        /*011a*/ 	.short	(.L_43 - .L_42)
.L_42:
        /*011c*/ 	.word	0x00000000
        /*0120*/ 	.short	0x0004
        /*0122*/ 	.short	0x0020
        /*0124*/ 	.byte	0x00, 0xf5, 0x21, 0x00


	//----- nvinfo : EIATTR_KPARAM_INFO
	.align		4
.L_43:
        /*0128*/ 	.byte	0x04, 0x17
        /*012a*/ 	.short	(.L_45 - .L_44)
.L_44:
        /*012c*/ 	.word	0x00000000
        /*0130*/ 	.short	0x0003
        /*0132*/ 	.short	0x0018
        /*0134*/ 	.byte	0x00, 0xf5, 0x21, 0x00


	//----- nvinfo : EIATTR_KPARAM_INFO
	.align		4
.L_45:
        /*0138*/ 	.byte	0x04, 0x17
        /*013a*/ 	.short	(.L_47 - .L_46)
.L_46:
        /*013c*/ 	.word	0x00000000
        /*0140*/ 	.short	0x0002
        /*0142*/ 	.short	0x0010
        /*0144*/ 	.byte	0x00, 0xf5, 0x21, 0x00


	//----- nvinfo : EIATTR_KPARAM_INFO
	.align		4
.L_47:
        /*0148*/ 	.byte	0x04, 0x17
        /*014a*/ 	.short	(.L_49 - .L_48)
.L_48:
        /*014c*/ 	.word	0x00000000
        /*0150*/ 	.short	0x0001
        /*0152*/ 	.short	0x0008
        /*0154*/ 	.byte	0x00, 0xf5, 0x21, 0x00


	//----- nvinfo : EIATTR_KPARAM_INFO
	.align		4
.L_49:
        /*0158*/ 	.byte	0x04, 0x17
        /*015a*/ 	.short	(.L_51 - .L_50)
.L_50:
        /*015c*/ 	.word	0x00000000
        /*0160*/ 	.short	0x0000
        /*0162*/ 	.short	0x0000
        /*0164*/ 	.byte	0x00, 0xf5, 0x21, 0x00


	//----- nvinfo : EIATTR_SPARSE_MMA_MASK
	.align		4
.L_51:
        /*0168*/ 	.byte	0x03, 0x50
        /*016a*/ 	.short	0x0000


	//----- nvinfo : EIATTR_MAXREG_COUNT
	.align		4
        /*016c*/ 	.byte	0x03, 0x1b
        /*016e*/ 	.short	0x00ff


	//----- nvinfo : EIATTR_NUM_BARRIERS
	.align		4
        /*0170*/ 	.byte	0x02, 0x4c
        /*0172*/ 	.byte	0x01
	.zero		1


	//----- nvinfo : EIATTR_MERCURY_ISA_VERSION
	.align		4
        /*0174*/ 	.byte	0x03, 0x5f
        /*0176*/ 	.short	0x0101


	//----- nvinfo : EIATTR_VRC_CTA_INIT_COUNT
	.align		4
        /*0178*/ 	.byte	0x02, 0x4a
	.zero		1
	.zero		1


	//----- nvinfo : EIATTR_EXIT_INSTR_OFFSETS
	.align		4
        /*017c*/ 	.byte	0x04, 0x1c
        /*017e*/ 	.short	(.L_53 - .L_52)


	//   ....[0]....
.L_52:
        /*0180*/ 	.word	0x000002d0


	//   ....[1]....
        /*0184*/ 	.word	0x00001260


	//----- nvinfo : EIATTR_CBANK_PARAM_SIZE
	.align		4
.L_53:
        /*0188*/ 	.byte	0x03, 0x19
        /*018a*/ 	.short	0x00a8


	//----- nvinfo : EIATTR_PARAM_CBANK
	.align		4
        /*018c*/ 	.byte	0x04, 0x0a
        /*018e*/ 	.short	(.L_55 - .L_54)
	.align		4
.L_54:
        /*0190*/ 	.word	index@(.nv.constant0._Z26compute_iso_undoatt_kernelPKfS0_S0_S0_S0_S0_PfS1_ifPKiS0_S0_S0_S0_S0_S0_S0_S0_S0_S0_S0_)
        /*0194*/ 	.short	0x0380
        /*0196*/ 	.short	0x00a8


	//----- nvinfo : EIATTR_SW_WAR
	.align		4
.L_55:
        /*0198*/ 	.byte	0x04, 0x36
        /*019a*/ 	.short	(.L_57 - .L_56)
.L_56:
        /*019c*/ 	.word	0x00000008
.L_57:


//--------------------- .nv.callgraph             --------------------------
	.section	.nv.callgraph,"",@"SHT_CUDA_CALLGRAPH"
	.align	4
	.sectionentsize	8
	.align		4
        /*0000*/ 	.word	0x00000000
	.align		4
        /*0004*/ 	.word	0xffffffff
	.align		4
        /*0008*/ 	.word	0x00000000
	.align		4
        /*000c*/ 	.word	0xfffffffe
	.align		4
        /*0010*/ 	.word	0x00000000
	.align		4
        /*0014*/ 	.word	0xfffffffd
	.align		4
        /*0018*/ 	.word	0x00000000
	.align		4
        /*001c*/ 	.word	0xfffffffc


//--------------------- .text._Z26compute_iso_undoatt_kernelPKfS0_S0_S0_S0_S0_PfS1_ifPKiS0_S0_S0_S0_S0_S0_S0_S0_S0_S0_S0_ --------------------------
	.section	.text._Z26compute_iso_undoatt_kernelPKfS0_S0_S0_S0_S0_PfS1_ifPKiS0_S0_S0_S0_S0_S0_S0_S0_S0_S0_S0_,"ax",@progbits
	.align	128
        .global         _Z26compute_iso_undoatt_kernelPKfS0_S0_S0_S0_S0_PfS1_ifPKiS0_S0_S0_S0_S0_S0_S0_S0_S0_S0_S0_
        .type           _Z26compute_iso_undoatt_kernelPKfS0_S0_S0_S0_S0_PfS1_ifPKiS0_S0_S0_S0_S0_S0_S0_S0_S0_S0_S0_,@function
        .size           _Z26compute_iso_undoatt_kernelPKfS0_S0_S0_S0_S0_PfS1_ifPKiS0_S0_S0_S0_S0_S0_S0_S0_S0_S0_S0_,(.L_x_2 - _Z26compute_iso_undoatt_kernelPKfS0_S0_S0_S0_S0_PfS1_ifPKiS0_S0_S0_S0_S0_S0_S0_S0_S0_S0_S0_)
        .other          _Z26compute_iso_undoatt_kernelPKfS0_S0_S0_S0_S0_PfS1_ifPKiS0_S0_S0_S0_S0_S0_S0_S0_S0_S0_S0_,@"STO_CUDA_ENTRY STV_DEFAULT"
_Z26compute_iso_undoatt_kernelPKfS0_S0_S0_S0_S0_PfS1_ifPKiS0_S0_S0_S0_S0_S0_S0_S0_S0_S0_S0_:
.text._Z26compute_iso_undoatt_kernelPKfS0_S0_S0_S0_S0_PfS1_ifPKiS0_S0_S0_S0_S0_S0_S0_S0_S0_S0_S0_:
[----:B------:R-:W-:Y:S01]  /*0000*/  LDC R1, c[0x0][0x37c] ;  /* 0x0000df00ff017b82 */ /* 0x000fe20000000800 */
[----:B------:R-:W0:Y:S01]  /*0010*/  S2R R3, SR_TID.X ;  /* 0x0000000000037919 */ /* 0x000e220000002100 */
[----:B------:R-:W1:Y:S01]  /*0020*/  LDCU.64 UR8, c[0x0][0x358] ;  /* 0x00006b00ff0877ac */ /* 0x000e620008000a00 */
[----:B------:R-:W2:Y:S05]  /*0030*/  S2R R8, SR_CTAID.Y ;  /* 0x0000000000087919 */ /* 0x000eaa0000002600 */
[----:B------:R-:W2:Y:S01]  /*0040*/  S2UR UR4, SR_CTAID.X ;  /* 0x00000000000479c3 */ /* 0x000ea20000002500 */
[----:B------:R-:W3:Y:S01]  /*0050*/  LDCU UR5, c[0x0][0x3c0] ;  /* 0x00007800ff0577ac */ /* 0x000ee20008000800 */
[----:B0-----:R-:W-:-:S13]  /*0060*/  ISETP.GT.U32.AND P0, PT, R3, 0x18, PT ;  /* 0x000000180300780c */ /* 0x001fda0003f04070 */
[----:B------:R-:W0:Y:S02]  /*0070*/  @!P0 LDC.64 R4, c[0x0][0x420] ;  /* 0x00010800ff048b82 */ /* 0x000e240000000a00 */
[----:B0-----:R-:W-:-:S06]  /*0080*/  @!P0 IMAD.WIDE.U32 R4, R3, 0x4, R4 ;  /* 0x0000000403048825 */ /* 0x001fcc00078e0004 */
[----:B-1----:R0:W4:Y:S01]  /*0090*/  @!P0 LDG.E R4, desc[UR8][R4.64] ;  /* 0x0000000804048981 */ /* 0x002122000c1e1900 */
[----:B------:R-:W2:Y:S01]  /*00a0*/  LDC R9, c[0x0][0x370] ;  /* 0x0000dc00ff097b82 */ /* 0x000ea20000000800 */
[----:B------:R-:W-:Y:S01]  /*00b0*/  @!P0 MOV R0, 0x400 ;  /* 0x0000040000008802 */ /* 0x000fe20000000f00 */
[----:B------:R-:W1:Y:S03]  /*00c0*/  @!P0 S2R R7, SR_CgaCtaId ;  /* 0x0000000000078919 */ /* 0x000e660000008800 */
[----:B------:R-:W-:Y:S01]  /*00d0*/  @!P0 IADD3 R0, PT, PT, R0, 0x5dc, RZ ;  /* 0x000005dc00008810 */ /* 0x000fe20007ffe0ff */
[----:B--2---:R-:W-:-:S04]  /*00e0*/  IMAD R8, R8, R9, UR4 ;  /* 0x0000000408087e24 */ /* 0x004fc8000f8e0209 */
[C---:B0-----:R-:W-:Y:S01]  /*00f0*/  IMAD R5, R8.reuse, 0x7d, R3 ;  /* 0x0000007d08057824 */ /* 0x041fe200078e0203 */
[----:B---3--:R-:W-:Y:S02]  /*0100*/  ISETP.GE.AND P1, PT, R8, UR5, PT ;  /* 0x0000000508007c0c */ /* 0x008fe4000bf26270 */
[----:B-1----:R-:W-:-:S04]  /*0110*/  @!P0 LEA R0, R7, R0, 0x18 ;  /* 0x0000000007008211 */ /* 0x002fc800078ec0ff */
[----:B------:R-:W-:-:S05]  /*0120*/  @!P0 LEA R7, R3, R0, 0x2 ;  /* 0x0000000003078211 */ /* 0x000fca00078e10ff */
[----:B----4-:R0:W-:Y:S02]  /*0130*/  @!P0 STS [R7], R4 ;  /* 0x0000000407008388 */ /* 0x0101e40000000800 */
[----:B------:R-:W-:Y:S05]  /*0140*/  @P1 BRA `(.L_x_0) ;  /* 0x00000000005c1947 */ /* 0x000fea0003800000 */
[----:B0-----:R-:W0:Y:S08]  /*0150*/  LDC.64 R6, c[0x0][0x3c8] ;  /* 0x0000f200ff067b82 */ /* 0x001e300000000a00 */
[----:B------:R-:W1:Y:S01]  /*0160*/  LDC.64 R10, c[0x0][0x3d0] ;  /* 0x0000f400ff0a7b82 */ /* 0x000e620000000a00 */
[----:B0-----:R-:W-:-:S06]  /*0170*/  IMAD.WIDE R6, R5, 0x4, R6 ;  /* 0x0000000405067825 */ /* 0x001fcc00078e0206 */
[----:B------:R-:W2:Y:S01]  /*0180*/  LDG.E R6, desc[UR8][R6.64] ;  /* 0x0000000806067981 */ /* 0x000ea2000c1e1900 */
[----:B------:R-:W-:Y:S01]  /*0190*/  HFMA2 R9, -RZ, RZ, 0, 1.78813934326171875e-07 ;  /* 0x00000003ff097431 */ /* 0x000fe200000001ff */
[----:B------:R-:W0:Y:S01]  /*01a0*/  S2UR UR7, SR_CgaCtaId ;  /* 0x00000000000779c3 */ /* 0x000e220000008800 */
[----:B------:R-:W-:Y:S02]  /*01b0*/  UMOV UR4, 0x400 ;  /* 0x0000040000047882 */ /* 0x000fe40000000000 */
[----:B------:R-:W-:Y:S01]  /*01c0*/  UIADD3 UR5, UPT, UPT, UR4, 0x1f4, URZ ;  /* 0x000001f404057890 */ /* 0x000fe2000fffe0ff */
[----:B--2---:R-:W-:-:S04]  /*01d0*/  IMAD R9, R6, R9, -0x3 ;  /* 0xfffffffd06097424 */ /* 0x004fc800078e0209 */
[----:B-1----:R-:W-:-:S05]  /*01e0*/  IMAD.WIDE R10, R9, 0x4, R10 ;  /* 0x00000004090a7825 */ /* 0x002fca00078e020a */
[----:B------:R-:W2:Y:S04]  /*01f0*/  LDG.E R0, desc[UR8][R10.64] ;  /* 0x000000080a007981 */ /* 0x000ea8000c1e1900 */
[----:B------:R-:W3:Y:S04]  /*0200*/  LDG.E R2, desc[UR8][R10.64+0x4] ;  /* 0x000004080a027981 */ /* 0x000ee8000c1e1900 */
[----:B------:R-:W4:Y:S01]  /*0210*/  LDG.E R4, desc[UR8][R10.64+0x8] ;  /* 0x000008080a047981 */ /* 0x000f22000c1e1900 */
[----:B------:R-:W-:Y:S02]  /*0220*/  UIADD3 UR6, UPT, UPT, UR4, 0x3e8, URZ ;  /* 0x000003e804067890 */ /* 0x000fe4000fffe0ff */
[----:B0-----:R-:W-:-:S02]  /*0230*/  ULEA UR4, UR7, UR4, 0x18 ;  /* 0x0000000407047291 */ /* 0x001fc4000f8ec0ff */
[----:B------:R-:W-:Y:S02]  /*0240*/  ULEA UR5, UR7, UR5, 0x18 ;  /* 0x0000000507057291 */ /* 0x000fe4000f8ec0ff */
[----:B------:R-:W-:Y:S02]  /*0250*/  ULEA UR6, UR7, UR6, 0x18 ;  /* 0x0000000607067291 */ /* 0x000fe4000f8ec0ff */
[C---:B------:R-:W-:Y:S02]  /*0260*/  LEA R7, R3.reuse, UR4, 0x2 ;  /* 0x0000000403077c11 */ /* 0x040fe4000f8e10ff */
[C---:B------:R-:W-:Y:S02]  /*0270*/  LEA R9, R3.reuse, UR5, 0x2 ;  /* 0x0000000503097c11 */ /* 0x040fe4000f8e10ff */
[----:B------:R-:W-:Y:S01]  /*0280*/  LEA R13, R3, UR6, 0x2 ;  /* 0x00000006030d7c11 */ /* 0x000fe2000f8e10ff */
[----:B--2---:R1:W-:Y:S04]  /*0290*/  STS [R7], R0 ;  /* 0x0000000007007388 */ /* 0x0043e80000000800 */
[----:B---3--:R1:W-:Y:S04]  /*02a0*/  STS [R9], R2 ;  /* 0x0000000209007388 */ /* 0x0083e80000000800 */
[----:B----4-:R1:W-:Y:S02]  /*02b0*/  STS [R13], R4 ;  /* 0x000000040d007388 */ /* 0x0103e40000000800 */
.L_x_0:
[----:B------:R-:W-:Y:S06]  /*02c0*/  BAR.SYNC.DEFER_BLOCKING 0x0 ;  /* 0x0000000000007b1d */ /* 0x000fec0000010000 */
[----:B------:R-:W-:Y:S05]  /*02d0*/  @P1 EXIT ;  /* 0x000000000000194d */ /* 0x000fea0003800000 */
[----:B-1----:R-:W-:Y:S01]  /*02e0*/  LOP3.LUT R0, R3, 0xffff, RZ, 0xc0, !PT ;  /* 0x0000ffff03007812 */ /* 0x002fe200078ec0ff */
[----:B------:R-:W1:Y:S01]  /*02f0*/  S2UR UR6, SR_CgaCtaId ;  /* 0x00000000000679c3 */ /* 0x000e620000008800 */
[----:B------:R-:W-:Y:S02]  /*0300*/  UMOV UR4, 0x400 ;  /* 0x0000040000047882 */ /* 0x000fe40000000000 */
[----:B------:R-:W-:Y:S01]  /*0310*/  UIADD3 UR5, UPT, UPT, UR4, 0x5dc, URZ ;  /* 0x000005dc04057890 */ /* 0x000fe2000fffe0ff */
[----:B------:R-:W-:Y:S01]  /*0320*/  IMAD R0, R0, 0xa3e, RZ ;  /* 0x00000a3e00007824 */ /* 0x000fe200078e02ff */
[----:B------:R-:W-:-:S03]  /*0330*/  UIADD3 UR7, UPT, UPT, UR4, 0x1f4, URZ ;  /* 0x000001f404077890 */ /* 0x000fc6000fffe0ff */
[----:B------:R-:W2:Y:S01]  /*0340*/  LDC.64 R34, c[0x0][0x398] ;  /* 0x0000e600ff227b82 */ /* 0x000ea20000000a00 */
[----:B------:R-:W-:-:S05]  /*0350*/  SHF.R.U32.HI R6, RZ, 0x10, R0 ;  /* 0x00000010ff067819 */ /* 0x000fca0000011600 */
[C---:B------:R-:W-:Y:S02]  /*0360*/  IMAD R3, R6.reuse, -0x19, R3 ;  /* 0xffffffe706037824 */ /* 0x040fe400078e0203 */
[----:B------:R-:W-:-:S03]  /*0370*/  IMAD R12, R6, 0x19, RZ ;  /* 0x00000019060c7824 */ /* 0x000fc600078e02ff */
[----:B------:R-:W-:-:S05]  /*0380*/  PRMT R0, R3, 0x9910, RZ ;  /* 0x0000991003007816 */ /* 0x000fca00000000ff */
[----:B0-----:R-:W-:Y:S01]  /*0390*/  IMAD R7, R0, 0x6667, RZ ;  /* 0x0000666700077824 */ /* 0x001fe200078e02ff */
[----:B-1----:R-:W-:Y:S02]  /*03a0*/  ULEA UR10, UR6, UR4, 0x18 ;  /* 0x00000004060a7291 */ /* 0x002fe4000f8ec0ff */
[----:B------:R-:W-:Y:S02]  /*03b0*/  ULEA UR5, UR6, UR5, 0x18 ;  /* 0x0000000506057291 */ /* 0x000fe4000f8ec0ff */
[----:B------:R-:W-:Y:S01]  /*03c0*/  SHF.R.S32.HI R0, RZ, 0x10, R7 ;  /* 0x00000010ff007819 */ /* 0x000fe20000011407 */
[----:B------:R-:W-:Y:S02]  /*03d0*/  ULEA UR7, UR6, UR7, 0x18 ;  /* 0x0000000706077291 */ /* 0x000fe4000f8ec0ff */
[----:B------:R-:W-:Y:S01]  /*03e0*/  UIADD3 UR4, UPT, UPT, UR4, 0x3e8, URZ ;  /* 0x000003e804047890 */ /* 0x000fe2000fffe0ff */
[----:B------:R-:W-:-:S03]  /*03f0*/  LOP3.LUT R0, R0, 0xffff, RZ, 0xc0, !PT ;  /* 0x0000ffff00007812 */ /* 0x000fc600078ec0ff */
[----:B------:R-:W-:Y:S01]  /*0400*/  ULEA UR4, UR6, UR4, 0x18 ;  /* 0x0000000406047291 */ /* 0x000fe2000f8ec0ff */
[----:B------:R-:W-:-:S04]  /*0410*/  SHF.R.U32.HI R0, RZ, 0xf, R0 ;  /* 0x0000000fff007819 */ /* 0x000fc80000011600 */
[----:B------:R-:W-:-:S04]  /*0420*/  LEA.HI.SX32 R0, R7, R0, 0xf ;  /* 0x0000000007007211 */ /* 0x000fc800078f7aff */
[----:B------:R-:W-:-:S04]  /*0430*/  PRMT R18, R0, 0x9910, RZ ;  /* 0x0000991000127816 */ /* 0x000fc800000000ff */
[C---:B------:R-:W-:Y:S01]  /*0440*/  LEA R20, R18.reuse, UR5, 0x2 ;  /* 0x0000000512147c11 */ /* 0x040fe2000f8e10ff */
[C---:B------:R-:W-:Y:S02]  /*0450*/  IMAD R25, R18.reuse, -0x5, R3 ;  /* 0xfffffffb12197824 */ /* 0x040fe400078e0203 */
[C---:B------:R-:W-:Y:S02]  /*0460*/  IMAD R22, R18.reuse, 0x5, R12 ;  /* 0x0000000512167824 */ /* 0x040fe400078e020c */
[----:B------:R-:W-:Y:S01]  /*0470*/  IMAD R18, R18, 0x5, R25 ;  /* 0x0000000512127824 */ /* 0x000fe200078e0219 */
[----:B------:R-:W-:Y:S02]  /*0480*/  LEA R11, R25, UR5, 0x2 ;  /* 0x00000005190b7c11 */ /* 0x000fe4000f8e10ff */
[C---:B------:R-:W-:Y:S02]  /*0490*/  LEA R19, R22.reuse, UR10, 0x2 ;  /* 0x0000000a16137c11 */ /* 0x040fe4000f8e10ff */
[C---:B------:R-:W-:Y:S01]  /*04a0*/  LEA R21, R22.reuse, UR7, 0x2 ;  /* 0x0000000716157c11 */ /* 0x040fe2000f8e10ff */
[----:B------:R-:W-:Y:S01]  /*04b0*/  LDS R0, [R11] ;  /* 0x000000000b007984 */ /* 0x000fe20000000800 */
[----:B------:R-:W-:-:S02]  /*04c0*/  LEA R22, R22, UR4, 0x2 ;  /* 0x0000000416167c11 */ /* 0x000fc4000f8e10ff */
[----:B------:R-:W-:Y:S01]  /*04d0*/  IADD3 R12, PT, PT, R25, R12, RZ ;  /* 0x0000000c190c7210 */ /* 0x000fe20007ffe0ff */
[----:B------:R-:W0:Y:S03]  /*04e0*/  LDS R15, [R19] ;  /* 0x00000000130f7984 */ /* 0x000e260000000800 */
[C---:B------:R-:W-:Y:S01]  /*04f0*/  LEA R26, R12.reuse, UR10, 0x2 ;  /* 0x0000000a0c1a7c11 */ /* 0x040fe2000f8e10ff */
[----:B------:R-:W1:Y:S01]  /*0500*/  LDS R3, [R21] ;  /* 0x0000000015037984 */ /* 0x000e620000000800 */
[C---:B------:R-:W-:Y:S02]  /*0510*/  LEA R24, R12.reuse, UR7, 0x2 ;  /* 0x000000070c187c11 */ /* 0x040fe4000f8e10ff */
[----:B------:R-:W-:Y:S01]  /*0520*/  LEA R23, R12, UR4, 0x2 ;  /* 0x000000040c177c11 */ /* 0x000fe2000f8e10ff */
[----:B------:R-:W-:Y:S04]  /*0530*/  LDS R10, [R11+0x14] ;  /* 0x000014000b0a7984 */ /* 0x000fe80000000800 */
[----:B------:R-:W3:Y:S04]  /*0540*/  LDS R14, [R19+0x4] ;  /* 0x00000400130e7984 */ /* 0x000ee80000000800 */
[----:B------:R-:W4:Y:S04]  /*0550*/  LDS R7, [R22] ;  /* 0x0000000016077984 */ /* 0x000f280000000800 */
[----:B------:R-:W5:Y:S04]  /*0560*/  LDS R16, [R21+0x4] ;  /* 0x0000040015107984 */ /* 0x000f680000000800 */
[----:B------:R-:W2:Y:S04]  /*0570*/  LDS R13, [R22+0x4] ;  /* 0x00000400160d7984 */ /* 0x000ea80000000800 */
[----:B------:R-:W-:Y:S04]  /*0580*/  LDS R9, [R11+0x28] ;  /* 0x000028000b097984 */ /* 0x000fe80000000800 */
[----:B------:R-:W2:Y:S04]  /*0590*/  LDS R4, [R21+0x8] ;  /* 0x0000080015047984 */ /* 0x000ea80000000800 */
[----:B------:R-:W2:Y:S01]  /*05a0*/  LDS R2, [R19+0x8] ;  /* 0x0000080013027984 */ /* 0x000ea20000000800 */
[----:B0-----:R-:W-:-:S03]  /*05b0*/  FFMA R15, R0, R15, RZ ;  /* 0x0000000f000f7223 */ /* 0x001fc600000000ff */
[----:B------:R-:W0:Y:S01]  /*05c0*/  LDS R12, [R22+0x8] ;  /* 0x00000800160c7984 */ /* 0x000e220000000800 */
[----:B-1----:R-:W-:-:S03]  /*05d0*/  FFMA R3, R0, R3, RZ ;  /* 0x0000000300037223 */ /* 0x002fc600000000ff */
[----:B------:R-:W-:Y:S04]  /*05e0*/  LDS R27, [R26] ;  /* 0x000000001a1b7984 */ /* 0x000fe80000000800 */
[----:B------:R-:W-:Y:S01]  /*05f0*/  LDS R29, [R26+0x28] ;  /* 0x000028001a1d7984 */ /* 0x000fe20000000800 */
[----:B---3--:R-:W-:-:S03]  /*0600*/  FFMA R14, R10, R14, R15 ;  /* 0x0000000e0a0e7223 */ /* 0x008fc6000000000f */
[----:B------:R-:W-:Y:S01]  /*0610*/  LDS R25, [R23+0x28] ;  /* 0x0000280017197984 */ /* 0x000fe20000000800 */
[----:B----4-:R-:W-:-:S03]  /*0620*/  FFMA R15, R0, R7, RZ ;  /* 0x00000007000f7223 */ /* 0x010fc600000000ff */
[----:B------:R-:W-:Y:S01]  /*0630*/  LDS R33, [R22+0x10] ;  /* 0x0000100016217984 */ /* 0x000fe20000000800 */
[----:B-----5:R-:W-:-:S03]  /*0640*/  FFMA R17, R10, R16, R3 ;  /* 0x000000100a117223 */ /* 0x020fc60000000003 */
[----:B------:R-:W1:Y:S01]  /*0650*/  LDS R0, [R20] ;  /* 0x0000000014007984 */ /* 0x000e620000000800 */
[----:B--2---:R-:W-:-:S03]  /*0660*/  FFMA R16, R10, R13, R15 ;  /* 0x0000000d0a107223 */ /* 0x004fc6000000000f */
[----:B------:R-:W2:Y:S04]  /*0670*/  LDS R3, [R24] ;  /* 0x0000000018037984 */ /* 0x000ea80000000800 */
[----:B------:R-:W3:Y:S01]  /*0680*/  LDS R7, [R23] ;  /* 0x0000000017077984 */ /* 0x000ee20000000800 */
[----:B------:R-:W-:-:S03]  /*0690*/  FFMA R4, R9, R4, R17 ;  /* 0x0000000409047223 */ /* 0x000fc60000000011 */
[----:B------:R-:W-:Y:S01]  /*06a0*/  LDS R10, [R20+0x14] ;  /* 0x00001400140a7984 */ /* 0x000fe20000000800 */
[----:B------:R-:W-:-:S03]  /*06b0*/  FFMA R2, R9, R2, R14 ;  /* 0x0000000209027223 */ /* 0x000fc6000000000e */
[----:B------:R-:W4:Y:S04]  /*06c0*/  LDS R13, [R23+0x14] ;  /* 0x00001400170d7984 */ /* 0x000f280000000800 */
[----:B------:R-:W5:Y:S01]  /*06d0*/  LDS R17, [R26+0x14] ;  /* 0x000014001a117984 */ /* 0x000f620000000800 */
[----:B0-----:R-:W-:-:S03]  /*06e0*/  FFMA R9, R9, R12, R16 ;  /* 0x0000000c09097223 */ /* 0x001fc60000000010 */
[----:B------:R-:W0:Y:S04]  /*06f0*/  LDS R15, [R24+0x14] ;  /* 0x00001400180f7984 */ /* 0x000e280000000800 */
[----:B------:R-:W-:Y:S01]  /*0700*/  LDS R32, [R21+0x10] ;  /* 0x0000100015207984 */ /* 0x000fe20000000800 */
[----:B-1----:R-:W-:-:S03]  /*0710*/  FFMA R31, R0, R27, RZ ;  /* 0x0000001b001f7223 */ /* 0x002fc600000000ff */
[----:B------:R-:W-:Y:S01]  /*0720*/  LDS R27, [R24+0x28] ;  /* 0x00002800181b7984 */ /* 0x000fe20000000800 */
[----:B--2---:R-:W-:-:S03]  /*0730*/  FFMA R14, R0, R3, RZ ;  /* 0x00000003000e7223 */ /* 0x004fc600000000ff */
[----:B------:R-:W-:Y:S01]  /*0740*/  LDS R3, [R23+0x3c] ;  /* 0x00003c0017037984 */ /* 0x000fe20000000800 */
[----:B---3--:R-:W-:-:S03]  /*0750*/  FFMA R12, R0, R7, RZ ;  /* 0x00000007000c7223 */ /* 0x008fc600000000ff */
[----:B------:R-:W1:Y:S04]  /*0760*/  LDS R0, [R20+0x28] ;  /* 0x0000280014007984 */ /* 0x000e680000000800 */
[----:B------:R-:W-:Y:S01]  /*0770*/  LDS R7, [R24+0x3c] ;  /* 0x00003c0018077984 */ /* 0x000fe20000000800 */
[----:B----4-:R-:W-:-:S03]  /*0780*/  FFMA R16, R10, R13, R12 ;  /* 0x0000000d0a107223 */ /* 0x010fc6000000000c */
[----:B------:R-:W2:Y:S01]  /*0790*/  LDS R12, [R20+0x3c] ;  /* 0x00003c00140c7984 */ /* 0x000ea20000000800 */
[----:B-----5:R-:W-:-:S03]  /*07a0*/  FFMA R17, R10, R17, R31 ;  /* 0x000000110a117223 */ /* 0x020fc6000000001f */
[----:B------:R-:W3:Y:S01]  /*07b0*/  LDS R13, [R26+0x3c] ;  /* 0x00003c001a0d7984 */ /* 0x000ee20000000800 */
[----:B------:R-:W4:Y:S01]  /*07c0*/  LDC.64 R30, c[0x0][0x3d8] ;  /* 0x0000f600ff1e7b82 */ /* 0x000f220000000a00 */
[----:B0-----:R-:W-:Y:S02]  /*07d0*/  FFMA R14, R10, R15, R14 ;  /* 0x0000000f0a0e7223 */ /* 0x001fe4000000000e */
[----:B------:R-:W-:Y:S04]  /*07e0*/  LDS R26, [R26+0x50] ;  /* 0x000050001a1a7984 */ /* 0x000fe80000000800 */
[----:B------:R-:W-:Y:S01]  /*07f0*/  LDS R23, [R23+0x50] ;  /* 0x0000500017177984 */ /* 0x000fe20000000800 */
[C---:B-1----:R-:W-:Y:S01]  /*0800*/  FFMA R17, R0.reuse, R29, R17 ;  /* 0x0000001d00117223 */ /* 0x042fe20000000011 */
[C---:B------:R-:W-:Y:S01]  /*0810*/  FFMA R10, R0.reuse, R27, R14 ;  /* 0x0000001b000a7223 */ /* 0x040fe2000000000e */
[----:B------:R-:W0:Y:S01]  /*0820*/  LDC.64 R28, c[0x0][0x3f0] ;  /* 0x0000fc00ff1c7b82 */ /* 0x000e220000000a00 */
[----:B------:R-:W-:-:S02]  /*0830*/  FFMA R16, R0, R25, R16 ;  /* 0x0000001900107223 */ /* 0x000fc40000000010 */
[----:B------:R-:W-:Y:S01]  /*0840*/  LDS R25, [R11+0x3c] ;  /* 0x00003c000b197984 */ /* 0x000fe20000000800 */
[----:B--2---:R-:W-:-:S03]  /*0850*/  FFMA R10, R12, R7, R10 ;  /* 0x000000070c0a7223 */ /* 0x004fc6000000000a */
[----:B------:R-:W1:Y:S01]  /*0860*/  LDS R7, [R19+0xc] ;  /* 0x00000c0013077984 */ /* 0x000e620000000800 */
[----:B------:R-:W2:Y:S01]  /*0870*/  LDC.64 R14, c[0x0][0x3f8] ;  /* 0x0000fe00ff0e7b82 */ /* 0x000ea20000000a00 */
[----:B---3--:R-:W-:Y:S01]  /*0880*/  FFMA R0, R12, R13, R17 ;  /* 0x0000000d0c007223 */ /* 0x008fe20000000011 */
[----:B------:R-:W-:Y:S02]  /*0890*/  IMAD R13, R8, 0x3, R5 ;  /* 0x00000003080d7824 */ /* 0x000fe400078e0205 */
[----:B------:R-:W-:Y:S01]  /*08a0*/  FFMA R12, R12, R3, R16 ;  /* 0x000000030c0c7223 */ /* 0x000fe20000000010 */
[----:B------:R-:W-:Y:S01]  /*08b0*/  LDS R19, [R19+0x10] ;  /* 0x0000100013137984 */ /* 0x000fe20000000800 */
[C---:B----4-:R-:W-:Y:S02]  /*08c0*/  IMAD.WIDE R30, R13.reuse, 0x4, R30 ;  /* 0x000000040d1e7825 */ /* 0x050fe400078e021e */
[----:B------:R-:W3:Y:S03]  /*08d0*/  LDC.64 R16, c[0x0][0x3e0] ;  /* 0x0000f800ff107b82 */ /* 0x000ee60000000a00 */
[----:B------:R4:W5:Y:S01]  /*08e0*/  LDG.E R8, desc[UR8][R30.64] ;  /* 0x000000081e087981 */ /* 0x000962000c1e1900 */
[----:B0-----:R-:W-:-:S05]  /*08f0*/  IMAD.WIDE R28, R13, 0x4, R28 ;  /* 0x000000040d1c7825 */ /* 0x001fca00078e021c */
[----:B------:R0:W5:Y:S01]  /*0900*/  LDG.E R3, desc[UR8][R28.64] ;  /* 0x000000081c037981 */ /* 0x000162000c1e1900 */
[----:B--2---:R-:W-:-:S03]  /*0910*/  IMAD.WIDE R14, R13, 0x4, R14 ;  /* 0x000000040d0e7825 */ /* 0x004fc600078e020e */
[----:B----4-:R-:W-:Y:S04]  /*0920*/  LDS R31, [R24+0x50] ;  /* 0x00005000181f7984 */ /* 0x010fe80000000800 */
[----:B------:R-:W-:Y:S01]  /*0930*/  LDS R30, [R11+0x50] ;  /* 0x000050000b1e7984 */ /* 0x000fe20000000800 */
[----:B0-----:R-:W0:Y:S03]  /*0940*/  LDC.64 R28, c[0x0][0x3e8] ;  /* 0x0000fa00ff1c7b82 */ /* 0x001e260000000a00 */
[----:B------:R2:W4:Y:S01]  /*0950*/  LDG.E R14, desc[UR8][R14.64] ;  /* 0x000000080e0e7981 */ /* 0x000522000c1e1900 */
[----:B---3--:R-:W-:-:S04]  /*0960*/  IMAD.WIDE R16, R13, 0x4, R16 ;  /* 0x000000040d107825 */ /* 0x008fc800078e0210 */
[----:B-1----:R-:W-:Y:S02]  /*0970*/  FFMA R7, R25, R7, R2 ;  /* 0x0000000719077223 */ /* 0x002fe40000000002 */
[----:B------:R1:W3:Y:S04]  /*0980*/  LDG.E R16, desc[UR8][R16.64] ;  /* 0x0000000810107981 */ /* 0x0002e8000c1e1900 */
[----:B--2---:R-:W-:Y:S04]  /*0990*/  LDS R15, [R20+0x50] ;  /* 0x00005000140f7984 */ /* 0x004fe80000000800 */
[----:B-1----:R-:W1:Y:S01]  /*09a0*/  LDS R17, [R21+0xc] ;  /* 0x00000c0015117984 */ /* 0x002e620000000800 */
[----:B0-----:R-:W-:-:S05]  /*09b0*/  IMAD.WIDE R28, R13, 0x4, R28 ;  /* 0x000000040d1c7825 */ /* 0x001fca00078e021c */
[----:B------:R0:W2:Y:S02]  /*09c0*/  LDG.E R27, desc[UR8][R28.64] ;  /* 0x000000081c1b7981 */ /* 0x0000a4000c1e1900 */
[----:B0-----:R-:W0:Y:S02]  /*09d0*/  LDC.64 R28, c[0x0][0x400] ;  /* 0x00010000ff1c7b82 */ /* 0x001e240000000a00 */
[----:B0-----:R-:W-:-:S05]  /*09e0*/  IMAD.WIDE R28, R13, 0x4, R28 ;  /* 0x000000040d1c7825 */ /* 0x001fca00078e021c */
[----:B------:R0:W2:Y:S01]  /*09f0*/  LDG.E R2, desc[UR8][R28.64] ;  /* 0x000000081c027981 */ /* 0x0000a2000c1e1900 */
[----:B-1----:R-:W-:-:S03]  /*0a00*/  FFMA R17, R25, R17, R4 ;  /* 0x0000001119117223 */ /* 0x002fc60000000004 */
[----:B------:R-:W1:Y:S01]  /*0a10*/  LDS R4, [R22+0xc] ;  /* 0x00000c0016047984 */ /* 0x000e620000000800 */
[C---:B0-----:R-:W-:Y:S01]  /*0a20*/  FFMA R29, R15.reuse, R31, R10 ;  /* 0x0000001f0f1d7223 */ /* 0x041fe2000000000a */
[----:B------:R-:W-:Y:S01]  /*0a30*/  FFMA R31, R15, R23, R12 ;  /* 0x000000170f1f7223 */ /* 0x000fe2000000000c */
[C---:B------:R-:W-:Y:S01]  /*0a40*/  FFMA R7, R30.reuse, R19, R7 ;  /* 0x000000131e077223 */ /* 0x040fe20000000007 */
[----:B------:R-:W-:Y:S01]  /*0a50*/  FFMA R11, R30, R32, R17 ;  /* 0x000000201e0b7223 */ /* 0x000fe20000000011 */
[----:B------:R-:W-:Y:S02]  /*0a60*/  LEA R6, R6, UR5, 0x2 ;  /* 0x0000000506067c11 */ /* 0x000fe4000f8e10ff */
[----:B------:R-:W-:Y:S01]  /*0a70*/  LEA R21, R18, UR7, 0x2 ;  /* 0x0000000712157c11 */ /* 0x000fe2000f8e10ff */
[----:B-1----:R-:W-:Y:S01]  /*0a80*/  FFMA R9, R25, R4, R9 ;  /* 0x0000000419097223 */ /* 0x002fe20000000009 */
[----:B------:R-:W-:-:S03]  /*0a90*/  FFMA R25, R15, R26, R0 ;  /* 0x0000001a0f197223 */ /* 0x000fc60000000000 */
[----:B------:R-:W-:Y:S02]  /*0aa0*/  FFMA R9, R30, R33, R9 ;  /* 0x000000211e097223 */ /* 0x000fe40000000009 */
[----:B------:R-:W0:Y:S01]  /*0ab0*/  LDC.64 R32, c[0x0][0x390] ;  /* 0x0000e400ff207b82 */ /* 0x000e220000000a00 */
[----:B------:R-:W-:-:S04]  /*0ac0*/  IMAD.WIDE R34, R5, 0x4, R34 ;  /* 0x0000000405227825 */ /* 0x000fc800078e0222 */
[-C--:B-----5:R-:W-:Y:S01]  /*0ad0*/  FMUL R10, R25, R3.reuse ;  /* 0x00000003190a7220 */ /* 0x0a0fe20000400000 */
[-C--:B------:R-:W-:Y:S01]  /*0ae0*/  FMUL R4, R29, R3.reuse ;  /* 0x000000031d047220 */ /* 0x080fe20000400000 */
[----:B------:R-:W-:Y:S01]  /*0af0*/  FMUL R0, R31, R3 ;  /* 0x000000031f007220 */ /* 0x000fe20000400000 */
[-C--:B----4-:R-:W-:Y:S01]  /*0b00*/  FMUL R3, R25, R14.reuse ;  /* 0x0000000e19037220 */ /* 0x090fe20000400000 */
[-C--:B------:R-:W-:Y:S01]  /*0b10*/  FMUL R12, R29, R14.reuse ;  /* 0x0000000e1d0c7220 */ /* 0x080fe20000400000 */
[----:B------:R-:W-:Y:S02]  /*0b20*/  FMUL R20, R31, R14 ;  /* 0x0000000e1f147220 */ /* 0x000fe40000400000 */
[----:B------:R-:W1:Y:S01]  /*0b30*/  LDC.64 R14, c[0x0][0x408] ;  /* 0x00010200ff0e7b82 */ /* 0x000e620000000a00 */
[-C--:B------:R-:W-:Y:S01]  /*0b40*/  FFMA R19, R9, R8.reuse, R0 ;  /* 0x0000000809137223 */ /* 0x080fe20000000000 */
[-C--:B------:R-:W-:Y:S01]  /*0b50*/  FFMA R10, R7, R8.reuse, R10 ;  /* 0x00000008070a7223 */ /* 0x080fe2000000000a */
[----:B------:R-:W-:Y:S01]  /*0b60*/  FFMA R4, R11, R8, R4 ;  /* 0x000000080b047223 */ /* 0x000fe20000000004 */
[----:B---3--:R-:W-:-:S02]  /*0b70*/  FFMA R8, R7, R16, R3 ;  /* 0x0000001007087223 */ /* 0x008fc40000000003 */
[----:B------:R-:W-:Y:S01]  /*0b80*/  LDS R3, [R21] ;  /* 0x0000000015037984 */ /* 0x000fe20000000800 */
[-C--:B------:R-:W-:Y:S01]  /*0b90*/  FFMA R12, R11, R16.reuse, R12 ;  /* 0x000000100b0c7223 */ /* 0x080fe2000000000c */
[----:B------:R-:W-:Y:S02]  /*0ba0*/  FFMA R20, R9, R16, R20 ;  /* 0x0000001009147223 */ /* 0x000fe40000000014 */
[----:B------:R-:W3:Y:S01]  /*0bb0*/  LDC.64 R16, c[0x0][0x410] ;  /* 0x00010400ff107b82 */ /* 0x000ee20000000a00 */
[----:B-1----:R-:W-:-:S04]  /*0bc0*/  IMAD.WIDE R14, R13, 0x4, R14 ;  /* 0x000000040d0e7825 */ /* 0x002fc800078e020e */
[-C--:B--2---:R-:W-:Y:S01]  /*0bd0*/  FMUL R0, R25, R2.reuse ;  /* 0x0000000219007220 */ /* 0x084fe20000400000 */
[-C--:B------:R-:W-:Y:S01]  /*0be0*/  FMUL R24, R29, R2.reuse ;  /* 0x000000021d187220 */ /* 0x080fe20000400000 */
[----:B------:R-:W-:Y:S01]  /*0bf0*/  FMUL R22, R31, R2 ;  /* 0x000000021f167220 */ /* 0x000fe20000400000 */
[----:B------:R-:W-:Y:S01]  /*0c00*/  LDS R25, [R21+0x64] ;  /* 0x0000640015197984 */ /* 0x000fe20000000800 */
[----:B------:R-:W-:-:S03]  /*0c10*/  FFMA R7, R7, R27, R0 ;  /* 0x0000001b07077223 */ /* 0x000fc60000000000 */
[----:B------:R-:W1:Y:S01]  /*0c20*/  LDS R0, [R6] ;  /* 0x0000000006007984 */ /* 0x000e620000000800 */
[----:B------:R-:W-:-:S03]  /*0c30*/  FFMA R11, R11, R27, R24 ;  /* 0x0000001b0b0b7223 */ /* 0x000fc60000000018 */
[----:B------:R2:W4:Y:S02]  /*0c40*/  LDG.E R24, desc[UR8][R14.64] ;  /* 0x000000080e187981 */ /* 0x000524000c1e1900 */
[----:B--2---:R-:W2:Y:S01]  /*0c50*/  LDC.64 R14, c[0x0][0x418] ;  /* 0x00010600ff0e7b82 */ /* 0x004ea20000000a00 */
[C---:B------:R-:W-:Y:S01]  /*0c60*/  LEA R2, R18.reuse, UR10, 0x2 ;  /* 0x0000000a12027c11 */ /* 0x040fe2000f8e10ff */
[----:B------:R-:W-:Y:S01]  /*0c70*/  FFMA R27, R9, R27, R22 ;  /* 0x0000001b091b7223 */ /* 0x000fe20000000016 */
[----:B------:R-:W-:Y:S01]  /*0c80*/  LEA R18, R18, UR4, 0x2 ;  /* 0x0000000412127c11 */ /* 0x000fe2000f8e10ff */
[----:B------:R-:W-:Y:S01]  /*0c90*/  LDS R22, [R6+0x14] ;  /* 0x0000140006167984 */ /* 0x000fe20000000800 */
[C---:B---3--:R-:W-:Y:S01]  /*0ca0*/  IMAD.WIDE R16, R13.reuse, 0x4, R16 ;  /* 0x000000040d107825 */ /* 0x048fe200078e0210 */
[----:B------:R-:W3:Y:S02]  /*0cb0*/  LDCU UR4, c[0x0][0x3c4] ;  /* 0x00007880ff0477ac */ /* 0x000ee40008000800 */
[----:B------:R-:W5:Y:S04]  /*0cc0*/  LDS R23, [R2] ;  /* 0x0000000002177984 */ /* 0x000f680000000800 */
[----:B------:R-:W0:Y:S04]  /*0cd0*/  LDS R29, [R2+0x64] ;  /* 0x00006400021d7984 */ /* 0x000e280000000800 */
[----:B------:R-:W3:Y:S04]  /*0ce0*/  LDS R9, [R18] ;  /* 0x0000000012097984 */ /* 0x000ee80000000800 */
[----:B------:R3:W4:Y:S01]  /*0cf0*/  LDG.E R17, desc[UR8][R16.64] ;  /* 0x0000000810117981 */ /* 0x000722000c1e1900 */
[----:B--2---:R-:W-:-:S04]  /*0d00*/  IMAD.WIDE R30, R13, 0x4, R14 ;  /* 0x000000040d1e7825 */ /* 0x004fc800078e020e */
[C---:B-1----:R-:W-:Y:S01]  /*0d10*/  FFMA R28, R0.reuse, R3, RZ ;  /* 0x00000003001c7223 */ /* 0x042fe200000000ff */
[----:B------:R-:W-:Y:S04]  /*0d20*/  LDS R13, [R2+0xc8] ;  /* 0x0000c800020d7984 */ /* 0x000fe80000000800 */
[----:B------:R-:W1:Y:S04]  /*0d30*/  LDS R3, [R6+0x28] ;  /* 0x0000280006037984 */ /* 0x000e680000000800 */
[----:B------:R-:W2:Y:S04]  /*0d40*/  LDS R15, [R21+0xc8] ;  /* 0x0000c800150f7984 */ /* 0x000ea80000000800 */
[----:B------:R-:W2:Y:S01]  /*0d50*/  LDS R14, [R18+0x64] ;  /* 0x00006400120e7984 */ /* 0x000ea20000000800 */
[----:B-----5:R-:W-:-:S04]  /*0d60*/  FFMA R23, R0, R23, RZ ;  /* 0x0000001700177223 */ /* 0x020fc800000000ff */
[C---:B0-----:R-:W-:Y:S01]  /*0d70*/  FFMA R26, R22.reuse, R29, R23 ;  /* 0x0000001d161a7223 */ /* 0x041fe20000000017 */
[----:B------:R-:W-:Y:S01]  /*0d80*/  FFMA R28, R22, R25, R28 ;  /* 0x00000019161c7223 */ /* 0x000fe2000000001c */
[----:B------:R-:W-:Y:S01]  /*0d90*/  LDS R29, [R2+0x12c] ;  /* 0x00012c00021d7984 */ /* 0x000fe20000000800 */
[----:B---3--:R-:W-:-:S03]  /*0da0*/  FFMA R9, R0, R9, RZ ;  /* 0x0000000900097223 */ /* 0x008fc600000000ff */
[----:B------:R-:W0:Y:S04]  /*0db0*/  LDS R25, [R18+0xc8] ;  /* 0x0000c80012197984 */ /* 0x000e280000000800 */
[----:B------:R-:W-:Y:S04]  /*0dc0*/  LDS R23, [R21+0x12c] ;  /* 0x00012c0015177984 */ /* 0x000fe80000000800 */
[----:B------:R-:W-:Y:S04]  /*0dd0*/  LDS R21, [R21+0x190] ;  /* 0x0001900015157984 */ /* 0x000fe80000000800 */
[----:B------:R3:W5:Y:S01]  /*0de0*/  LDG.E R0, desc[UR8][R30.64] ;  /* 0x000000081e007981 */ /* 0x000762000c1e1900 */
[----:B-1----:R-:W-:-:S03]  /*0df0*/  FFMA R13, R3, R13, R26 ;  /* 0x0000000d030d7223 */ /* 0x002fc6000000001a */
[----:B------:R-:W1:Y:S01]  /*0e00*/  LDS R26, [R6+0x3c] ;  /* 0x00003c00061a7984 */ /* 0x000e620000000800 */
[----:B--2---:R-:W-:-:S03]  /*0e10*/  FFMA R16, R3, R15, R28 ;  /* 0x0000000f03107223 */ /* 0x004fc6000000001c */
[----:B------:R-:W2:Y:S01]  /*0e20*/  LDS R15, [R18+0x12c] ;  /* 0x00012c00120f7984 */ /* 0x000ea20000000800 */
[----:B------:R-:W-:Y:S01]  /*0e30*/  FFMA R22, R22, R14, R9 ;  /* 0x0000000e16167223 */ /* 0x000fe20000000009 */
[----:B---3--:R-:W3:Y:S02]  /*0e40*/  LDC.64 R30, c[0x0][0x3a0] ;  /* 0x0000e800ff1e7b82 */ /* 0x008ee40000000a00 */
[----:B------:R-:W-:Y:S04]  /*0e50*/  LDS R9, [R6+0x50] ;  /* 0x0000500006097984 */ /* 0x000fe80000000800 */
[----:B------:R0:W3:Y:S02]  /*0e60*/  LDS R14, [R2+0x190] ;  /* 0x00019000020e7984 */ /* 0x0000e40000000800 */
[----:B0-----:R-:W-:-:S02]  /*0e70*/  FFMA R28, R3, R25, R22 ;  /* 0x00000019031c7223 */ /* 0x001fc40000000016 */
[----:B------:R-:W0:Y:S01]  /*0e80*/  LDC.64 R2, c[0x0][0x388] ;  /* 0x0000e200ff027b82 */ /* 0x000e220000000a00 */
[C---:B-1----:R-:W-:Y:S01]  /*0e90*/  FFMA R22, R26.reuse, R29, R13 ;  /* 0x0000001d1a167223 */ /* 0x042fe2000000000d */
[C---:B------:R-:W-:Y:S01]  /*0ea0*/  FFMA R16, R26.reuse, R23, R16 ;  /* 0x000000171a107223 */ /* 0x040fe20000000010 */
[----:B--2---:R-:W-:-:S05]  /*0eb0*/  FFMA R26, R26, R15, R28 ;  /* 0x0000000f1a1a7223 */ /* 0x004fca000000001c */
[----:B------:R-:W1:Y:S01]  /*0ec0*/  LDC.64 R28, c[0x0][0x3b0] ;  /* 0x0000ec00ff1c7b82 */ /* 0x000e620000000a00 */
[----:B---3--:R-:W-:-:S07]  /*0ed0*/  FFMA R23, R9, R14, R22 ;  /* 0x0000000e09177223 */ /* 0x008fce0000000016 */
[----:B------:R-:W2:Y:S01]  /*0ee0*/  LDC.64 R14, c[0x0][0x380] ;  /* 0x0000e000ff0e7b82 */ /* 0x000ea20000000a00 */
[C---:B------:R-:W-:Y:S01]  /*0ef0*/  IMAD.WIDE R32, R5.reuse, 0x4, R32 ;  /* 0x0000000405207825 */ /* 0x040fe200078e0220 */
[----:B------:R-:W3:Y:S03]  /*0f00*/  LDG.E R22, desc[UR8][R34.64] ;  /* 0x0000000822167981 */ /* 0x000ee6000c1e1900 */
[C---:B0-----:R-:W-:Y:S01]  /*0f10*/  IMAD.WIDE R2, R5.reuse, 0x4, R2 ;  /* 0x0000000405027825 */ /* 0x041fe200078e0202 */
[----:B------:R-:W3:Y:S05]  /*0f20*/  LDG.E R13, desc[UR8][R32.64] ;  /* 0x00000008200d7981 */ /* 0x000eea000c1e1900 */
[----:B------:R-:W3:Y:S01]  /*0f30*/  LDG.E R3, desc[UR8][R2.64] ;  /* 0x0000000802037981 */ /* 0x000ee2000c1e1900 */
[----:B------:R-:W-:-:S05]  /*0f40*/  IMAD.WIDE R30, R5, 0x4, R30 ;  /* 0x00000004051e7825 */ /* 0x000fca00078e021e */
[----:B------:R0:W3:Y:S01]  /*0f50*/  LDG.E R6, desc[UR8][R30.64] ;  /* 0x000000081e067981 */ /* 0x0000e2000c1e1900 */
[----:B--2---:R-:W-:-:S04]  /*0f60*/  IMAD.WIDE R14, R5, 0x4, R14 ;  /* 0x00000004050e7825 */ /* 0x004fc800078e020e */
[----:B------:R-:W-:Y:S01]  /*0f70*/  FFMA R25, R9, R21, R16 ;  /* 0x0000001509197223 */ /* 0x000fe20000000010 */
[----:B0-----:R-:W0:Y:S04]  /*0f80*/  LDS R31, [R18+0x190] ;  /* 0x00019000121f7984 */ /* 0x001e280000000800 */
[----:B------:R2:W2:Y:S01]  /*0f90*/  LDG.E R14, desc[UR8][R14.64] ;  /* 0x000000080e0e7981 */ /* 0x0004a2000c1e1900 */
[----:B-1----:R-:W-:-:S05]  /*0fa0*/  IMAD.WIDE R28, R5, 0x4, R28 ;  /* 0x00000004051c7825 */ /* 0x002fca00078e021c */
[----:B------:R-:W2:Y:S01]  /*0fb0*/  LDG.E R16, desc[UR8][R28.64] ;  /* 0x000000081c107981 */ /* 0x000ea2000c1e1900 */
[----:B0-----:R-:W-:Y:S01]  /*0fc0*/  FFMA R26, R9, R31, R26 ;  /* 0x0000001f091a7223 */ /* 0x001fe2000000001a */
[-C--:B----4-:R-:W-:Y:S01]  /*0fd0*/  FFMA R10, R23, R24.reuse, R10 ;  /* 0x00000018170a7223 */ /* 0x090fe2000000000a */
[-C--:B------:R-:W-:Y:S01]  /*0fe0*/  FFMA R4, R25, R24.reuse, R4 ;  /* 0x0000001819047223 */ /* 0x080fe20000000004 */
[-C--:B------:R-:W-:Y:S01]  /*0ff0*/  FFMA R21, R23, R17.reuse, R8 ;  /* 0x0000001117157223 */ /* 0x080fe20000000008 */
[C---:B------:R-:W-:Y:S02]  /*1000*/  FFMA R8, R26.reuse, R24, R19 ;  /* 0x000000181a087223 */ /* 0x040fe40000000013 */
[----:B------:R-:W0:Y:S01]  /*1010*/  LDC.64 R18, c[0x0][0x3b8] ;  /* 0x0000ee00ff127b82 */ /* 0x000e220000000a00 */
[----:B------:R-:W-:Y:S01]  /*1020*/  FADD R4, R21, R4 ;  /* 0x0000000415047221 */ /* 0x000fe20000000000 */
[----:B------:R-:W-:-:S03]  /*1030*/  FFMA R20, R26, R17, R20 ;  /* 0x000000111a147223 */ /* 0x000fc60000000014 */
[----:B------:R-:W-:Y:S01]  /*1040*/  FMUL R4, R4, 0.5 ;  /* 0x3f00000004047820 */ /* 0x000fe20000400000 */
[-C--:B-----5:R-:W-:Y:S01]  /*1050*/  FFMA R23, R23, R0.reuse, R7 ;  /* 0x0000000017177223 */ /* 0x0a0fe20000000007 */
[C---:B------:R-:W-:Y:S01]  /*1060*/  FFMA R7, R25.reuse, R17, R12 ;  /* 0x0000001119077223 */ /* 0x040fe2000000000c */
[-C--:B------:R-:W-:Y:S01]  /*1070*/  FFMA R11, R25, R0.reuse, R11 ;  /* 0x00000000190b7223 */ /* 0x080fe2000000000b */
[----:B------:R-:W-:Y:S01]  /*1080*/  FFMA R27, R26, R0, R27 ;  /* 0x000000001a1b7223 */ /* 0x000fe2000000001b */
[----:B------:R-:W-:Y:S01]  /*1090*/  FADD R23, R23, R8 ;  /* 0x0000000817177221 */ /* 0x000fe20000000000 */
[----:B------:R-:W-:Y:S01]  /*10a0*/  FADD R0, R10, R7 ;  /* 0x000000070a007221 */ /* 0x000fe20000000000 */
[----:B------:R-:W1:Y:S03]  /*10b0*/  LDC.64 R8, c[0x0][0x3a8] ;  /* 0x0000ea00ff087b82 */ /* 0x000e660000000a00 */
[----:B------:R-:W-:Y:S01]  /*10c0*/  FADD R0, R27, R0 ;  /* 0x000000001b007221 */ /* 0x000fe20000000000 */
[----:B------:R-:W-:-:S03]  /*10d0*/  FMUL R23, R23, 0.5 ;  /* 0x3f00000017177820 */ /* 0x000fc60000400000 */
[----:B------:R-:W-:-:S04]  /*10e0*/  FMUL R0, R0, 0.3333333432674407959 ;  /* 0x3eaaaaab00007820 */ /* 0x000fc80000400000 */
[----:B------:R-:W-:Y:S01]  /*10f0*/  FADD R2, R7, -R0 ;  /* 0x8000000007027221 */ /* 0x000fe20000000000 */
[----:B------:R-:W-:Y:S01]  /*1100*/  FADD R11, R11, R20 ;  /* 0x000000140b0b7221 */ /* 0x000fe20000000000 */
[----:B------:R-:W-:-:S03]  /*1110*/  FADD R7, R10, -R0 ;  /* 0x800000000a077221 */ /* 0x000fc60000000000 */
[----:B------:R-:W-:Y:S01]  /*1120*/  FMUL R11, R11, 0.5 ;  /* 0x3f0000000b0b7820 */ /* 0x000fe20000400000 */
[----:B-1----:R-:W-:-:S06]  /*1130*/  IMAD.WIDE R8, R5, 0x4, R8 ;  /* 0x0000000405087825 */ /* 0x002fcc00078e0208 */
[----:B------:R-:W4:Y:S01]  /*1140*/  LDG.E R9, desc[UR8][R8.64] ;  /* 0x0000000808097981 */ /* 0x000f22000c1e1900 */
[----:B0-----:R-:W-:-:S04]  /*1150*/  IMAD.WIDE R18, R5, 0x4, R18 ;  /* 0x0000000405127825 */ /* 0x001fc800078e0212 */
[----:B---3--:R-:W-:-:S04]  /*1160*/  FMUL R22, R22, R23 ;  /* 0x0000001716167220 */ /* 0x008fc80000400000 */
[----:B--2---:R-:W-:Y:S01]  /*1170*/  FFMA R15, R13, R4, R22 ;  /* 0x000000040d0f7223 */ /* 0x004fe20000000016 */
[----:B------:R-:W-:Y:S01]  /*1180*/  FMUL R13, R3, R2 ;  /* 0x00000002030d7220 */ /* 0x000fe20000400000 */
[----:B------:R-:W-:Y:S02]  /*1190*/  FADD R2, R7, R2 ;  /* 0x0000000207027221 */ /* 0x000fe40000000000 */
[----:B------:R-:W-:Y:S01]  /*11a0*/  FFMA R11, R6, R11, R15 ;  /* 0x0000000b060b7223 */ /* 0x000fe2000000000f */
[----:B------:R-:W-:Y:S01]  /*11b0*/  FADD R4, R3, R14 ;  /* 0x0000000e03047221 */ /* 0x000fe20000000000 */
[----:B------:R-:W-:-:S04]  /*11c0*/  FFMA R13, R14, R7, R13 ;  /* 0x000000070e0d7223 */ /* 0x000fc8000000000d */
[----:B------:R-:W-:-:S04]  /*11d0*/  FFMA R2, R4, R2, R13 ;  /* 0x0000000204027223 */ /* 0x000fc8000000000d */
[----:B------:R-:W-:-:S04]  /*11e0*/  FFMA R11, R11, 2, R2 ;  /* 0x400000000b0b7823 */ /* 0x000fc80000000002 */
[----:B------:R-:W-:-:S05]  /*11f0*/  FFMA R11, R11, UR4, R16 ;  /* 0x000000040b0b7c23 */ /* 0x000fca0008000010 */
[----:B------:R-:W-:Y:S04]  /*1200*/  STG.E desc[UR8][R28.64], R11 ;  /* 0x0000000b1c007986 */ /* 0x000fe8000c101908 */
[----:B------:R-:W2:Y:S01]  /*1210*/  LDG.E R2, desc[UR8][R18.64] ;  /* 0x0000000812027981 */ /* 0x000ea2000c1e1900 */
[----:B----4-:R-:W-:-:S04]  /*1220*/  FMUL R0, R9, R0 ;  /* 0x0000000009007220 */ /* 0x010fc80000400000 */
[----:B------:R-:W-:-:S04]  /*1230*/  FMUL R3, R0, 9 ;  /* 0x4110000000037820 */ /* 0x000fc80000400000 */
[----:B--2---:R-:W-:-:S05]  /*1240*/  FFMA R3, R3, UR4, R2 ;  /* 0x0000000403037c23 */ /* 0x004fca0008000002 */
[----:B------:R-:W-:Y:S01]  /*1250*/  STG.E desc[UR8][R18.64], R3 ;  /* 0x0000000312007986 */ /* 0x000fe2000c101908 */
[----:B------:R-:W-:Y:S05]  /*1260*/  EXIT ;  /* 0x000000000000794d */ /* 0x000fea0003800000 */
.L_x_1:
[----:B------:R-:W-:-:S00]  /*1270*/  BRA `(.L_x_1) ;  /* 0xfffffffc00fc7947 */ /* 0x000fc0000383ffff */
[----:B------:R-:W-:-:S00]  /*1280*/  NOP ;  /* 0x0000000000007918 */ /* 0x000fc00000000000 */
[----:B------:R-:W-:-:S00]  /*1290*/  NOP ;  /* 0x0000000000007918 */ /* 0x000fc00000000000 */
[----:B------:R-:W-:-:S00]  /*12a0*/  NOP ;  /* 0x0000000000007918 */ /* 0x000fc00000000000 */
[----:B------:R-:W-:-:S00]  /*12b0*/  NOP ;  /* 0x0000000000007918 */ /* 0x000fc00000000000 */
[----:B------:R-:W-:-:S00]  /*12c0*/  NOP ;  /* 0x0000000000007918 */ /* 0x000fc00000000000 */
[----:B------:R-:W-:-:S00]  /*12d0*/  NOP ;  /* 0x0000000000007918 */ /* 0x000fc00000000000 */
[----:B------:R-:W-:-:S00]  /*12e0*/  NOP ;  /* 0x0000000000007918 */ /* 0x000fc00000000000 */
[----:B------:R-:W-:-:S00]  /*12f0*/  NOP ;  /* 0x0000000000007918 */ /* 0x000fc00000000000 */
.L_x_2:


//--------------------- .nv.shared._Z26compute_iso_undoatt_kernelPKfS0_S0_S0_S0_S0_PfS1_ifPKiS0_S0_S0_S0_S0_S0_S0_S0_S0_S0_S0_ --------------------------
	.section	.nv.shared._Z26compute_iso_undoatt_kernelPKfS0_S0_S0_S0_S0_PfS1_ifPKiS0_S0_S0_S0_S0_S0_S0_S0_S0_S0_S0_,"aw",@nobits
	.sectionflags	@""
	.align	4
.nv.shared._Z26compute_iso_undoatt_kernelPKfS0_S0_S0_S0_S0_PfS1_ifPKiS0_S0_S0_S0_S0_S0_S0_S0_S0_S0_S0_:
	.zero		2624


//--------------------- .nv.shared.reserved.0     --------------------------
	.section	.nv.shared.reserved.0,"aw",@nobits
	.weak		__nv_reservedSMEM_offset_0_alias
	.size		__nv_reservedSMEM_offset_0_alias, 0, 64
	.other		__nv_reservedSMEM_offset_0_alias,@"STO_CUDA_RESERVED_SHARED STV_DEFAULT"
__nv_reservedSMEM_offset_0_alias:
	.zero		0
	.zero		64


//--------------------- .nv.constant0._Z26compute_iso_undoatt_kernelPKfS0_S0_S0_S0_S0_PfS1_ifPKiS0_S0_S0_S0_S0_S0_S0_S0_S0_S0_S0_ --------------------------
	.section	.nv.constant0._Z26compute_iso_undoatt_kernelPKfS0_S0_S0_S0_S0_PfS1_ifPKiS0_S0_S0_S0_S0_S0_S0_S0_S0_S0_S0_,"a",@progbits
	.sectionflags	@""
	.align	4
.nv.constant0._Z26compute_iso_undoatt_kernelPKfS0_S0_S0_S0_S0_PfS1_ifPKiS0_S0_S0_S0_S0_S0_S0_S0_S0_S0_S0_:
	.zero		1064


//--------------------- SYMBOLS --------------------------

	.type		.nv.reservedSmem.offset0,@object
	.size		.nv.reservedSmem.offset0,0x4
	.type		.nv.reservedSmem.cap,@object
	.size		.nv.reservedSmem.cap,0x4
